//
// Generated by NVIDIA NVVM Compiler
//
// Compiler Build ID: CL-36424714
// Cuda compilation tools, release 13.0, V13.0.88
// Based on NVVM 20.0.0
//

.version 9.0
.target sm_100
.address_size 64

	// .globl	_Z15histogramKernelPKhPiS1_S1_ii
.global .align 1 .b8 _ZN34_INTERNAL_033ee333_4_k_cu_54b917d34cuda3std3__45__cpo5beginE[1];
.global .align 1 .b8 _ZN34_INTERNAL_033ee333_4_k_cu_54b917d34cuda3std3__45__cpo3endE[1];
.global .align 1 .b8 _ZN34_INTERNAL_033ee333_4_k_cu_54b917d34cuda3std3__45__cpo6cbeginE[1];
.global .align 1 .b8 _ZN34_INTERNAL_033ee333_4_k_cu_54b917d34cuda3std3__45__cpo4cendE[1];
.global .align 1 .b8 _ZN34_INTERNAL_033ee333_4_k_cu_54b917d34cuda3std3__45__cpo6rbeginE[1];
.global .align 1 .b8 _ZN34_INTERNAL_033ee333_4_k_cu_54b917d34cuda3std3__45__cpo4rendE[1];
.global .align 1 .b8 _ZN34_INTERNAL_033ee333_4_k_cu_54b917d34cuda3std3__45__cpo7crbeginE[1];
.global .align 1 .b8 _ZN34_INTERNAL_033ee333_4_k_cu_54b917d34cuda3std3__45__cpo5crendE[1];
.global .align 1 .b8 _ZN34_INTERNAL_033ee333_4_k_cu_54b917d34cuda3std3__436_GLOBAL__N__033ee333_4_k_cu_54b917d36ignoreE[1];
.global .align 1 .b8 _ZN34_INTERNAL_033ee333_4_k_cu_54b917d34cuda3std3__419piecewise_constructE[1];
.global .align 1 .b8 _ZN34_INTERNAL_033ee333_4_k_cu_54b917d34cuda3std3__48in_placeE[1];
.global .align 1 .b8 _ZN34_INTERNAL_033ee333_4_k_cu_54b917d34cuda3std3__420unreachable_sentinelE[1];
.global .align 1 .b8 _ZN34_INTERNAL_033ee333_4_k_cu_54b917d34cuda3std3__47nulloptE[1];
.global .align 1 .b8 _ZN34_INTERNAL_033ee333_4_k_cu_54b917d34cuda3std3__48unexpectE[1];
.global .align 1 .b8 _ZN34_INTERNAL_033ee333_4_k_cu_54b917d34cuda3std6ranges3__45__cpo4swapE[1];
.global .align 1 .b8 _ZN34_INTERNAL_033ee333_4_k_cu_54b917d34cuda3std6ranges3__45__cpo9iter_moveE[1];
.global .align 1 .b8 _ZN34_INTERNAL_033ee333_4_k_cu_54b917d34cuda3std6ranges3__45__cpo5beginE[1];
.global .align 1 .b8 _ZN34_INTERNAL_033ee333_4_k_cu_54b917d34cuda3std6ranges3__45__cpo3endE[1];
.global .align 1 .b8 _ZN34_INTERNAL_033ee333_4_k_cu_54b917d34cuda3std6ranges3__45__cpo6cbeginE[1];
.global .align 1 .b8 _ZN34_INTERNAL_033ee333_4_k_cu_54b917d34cuda3std6ranges3__45__cpo4cendE[1];
.global .align 1 .b8 _ZN34_INTERNAL_033ee333_4_k_cu_54b917d34cuda3std6ranges3__45__cpo7advanceE[1];
.global .align 1 .b8 _ZN34_INTERNAL_033ee333_4_k_cu_54b917d34cuda3std6ranges3__45__cpo9iter_swapE[1];
.global .align 1 .b8 _ZN34_INTERNAL_033ee333_4_k_cu_54b917d34cuda3std6ranges3__45__cpo4nextE[1];
.global .align 1 .b8 _ZN34_INTERNAL_033ee333_4_k_cu_54b917d34cuda3std6ranges3__45__cpo4prevE[1];
.global .align 1 .b8 _ZN34_INTERNAL_033ee333_4_k_cu_54b917d34cuda3std6ranges3__45__cpo4dataE[1];
.global .align 1 .b8 _ZN34_INTERNAL_033ee333_4_k_cu_54b917d34cuda3std6ranges3__45__cpo5cdataE[1];
.global .align 1 .b8 _ZN34_INTERNAL_033ee333_4_k_cu_54b917d34cuda3std6ranges3__45__cpo4sizeE[1];
.global .align 1 .b8 _ZN34_INTERNAL_033ee333_4_k_cu_54b917d34cuda3std6ranges3__45__cpo5ssizeE[1];
.global .align 1 .b8 _ZN34_INTERNAL_033ee333_4_k_cu_54b917d34cuda3std6ranges3__45__cpo8distanceE[1];
.global .align 1 .b8 _ZN34_INTERNAL_033ee333_4_k_cu_54b917d36thrust24THRUST_300001_SM_1000_NS8cuda_cub3parE[1];
.global .align 1 .b8 _ZN34_INTERNAL_033ee333_4_k_cu_54b917d36thrust24THRUST_300001_SM_1000_NS8cuda_cub10par_nosyncE[1];
.global .align 1 .b8 _ZN34_INTERNAL_033ee333_4_k_cu_54b917d36thrust24THRUST_300001_SM_1000_NS6system6detail10sequential3seqE[1];
.global .align 1 .b8 _ZN34_INTERNAL_033ee333_4_k_cu_54b917d36thrust24THRUST_300001_SM_1000_NS12placeholders2_1E[1];
.global .align 1 .b8 _ZN34_INTERNAL_033ee333_4_k_cu_54b917d36thrust24THRUST_300001_SM_1000_NS12placeholders2_2E[1];
.global .align 1 .b8 _ZN34_INTERNAL_033ee333_4_k_cu_54b917d36thrust24THRUST_300001_SM_1000_NS12placeholders2_3E[1];
.global .align 1 .b8 _ZN34_INTERNAL_033ee333_4_k_cu_54b917d36thrust24THRUST_300001_SM_1000_NS12placeholders2_4E[1];
.global .align 1 .b8 _ZN34_INTERNAL_033ee333_4_k_cu_54b917d36thrust24THRUST_300001_SM_1000_NS12placeholders2_5E[1];
.global .align 1 .b8 _ZN34_INTERNAL_033ee333_4_k_cu_54b917d36thrust24THRUST_300001_SM_1000_NS12placeholders2_6E[1];
.global .align 1 .b8 _ZN34_INTERNAL_033ee333_4_k_cu_54b917d36thrust24THRUST_300001_SM_1000_NS12placeholders2_7E[1];
.global .align 1 .b8 _ZN34_INTERNAL_033ee333_4_k_cu_54b917d36thrust24THRUST_300001_SM_1000_NS12placeholders2_8E[1];
.global .align 1 .b8 _ZN34_INTERNAL_033ee333_4_k_cu_54b917d36thrust24THRUST_300001_SM_1000_NS12placeholders2_9E[1];
.global .align 1 .b8 _ZN34_INTERNAL_033ee333_4_k_cu_54b917d36thrust24THRUST_300001_SM_1000_NS12placeholders3_10E[1];
.global .align 1 .b8 _ZN34_INTERNAL_033ee333_4_k_cu_54b917d36thrust24THRUST_300001_SM_1000_NS3seqE[1];

.visible .entry _Z15histogramKernelPKhPiS1_S1_ii(
	.param .u64 .ptr .align 1 _Z15histogramKernelPKhPiS1_S1_ii_param_0,
	.param .u64 .ptr .align 1 _Z15histogramKernelPKhPiS1_S1_ii_param_1,
	.param .u64 .ptr .align 1 _Z15histogramKernelPKhPiS1_S1_ii_param_2,
	.param .u64 .ptr .align 1 _Z15histogramKernelPKhPiS1_S1_ii_param_3,
	.param .u32 _Z15histogramKernelPKhPiS1_S1_ii_param_4,
	.param .u32 _Z15histogramKernelPKhPiS1_S1_ii_param_5
)
{
	.reg .pred 	%p<4>;
	.reg .b32 	%r<21>;
	.reg .b64 	%rd<20>;

	ld.param.u64 	%rd1, [_Z15histogramKernelPKhPiS1_S1_ii_param_0];
	ld.param.u64 	%rd2, [_Z15histogramKernelPKhPiS1_S1_ii_param_1];
	ld.param.u64 	%rd3, [_Z15histogramKernelPKhPiS1_S1_ii_param_2];
	ld.param.u64 	%rd4, [_Z15histogramKernelPKhPiS1_S1_ii_param_3];
	ld.param.u32 	%r3, [_Z15histogramKernelPKhPiS1_S1_ii_param_4];
	ld.param.u32 	%r5, [_Z15histogramKernelPKhPiS1_S1_ii_param_5];
	mov.u32 	%r6, %ctaid.x;
	mov.u32 	%r7, %ntid.x;
	mov.u32 	%r8, %tid.x;
	mad.lo.s32 	%r1, %r6, %r7, %r8;
	mov.u32 	%r9, %ctaid.y;
	mov.u32 	%r10, %ntid.y;
	mov.u32 	%r11, %tid.y;
	mad.lo.s32 	%r12, %r9, %r10, %r11;
	setp.ge.s32 	%p1, %r1, %r3;
	setp.ge.s32 	%p2, %r12, %r5;
	or.pred  	%p3, %p1, %p2;
	@%p3 bra 	$L__BB0_2;
	cvta.to.global.u64 	%rd5, %rd1;
	cvta.to.global.u64 	%rd6, %rd2;
	cvta.to.global.u64 	%rd7, %rd3;
	cvta.to.global.u64 	%rd8, %rd4;
	mad.lo.s32 	%r13, %r3, %r12, %r1;
	cvt.s64.s32 	%rd9, %r13;
	add.s64 	%rd10, %rd5, %rd9;
	ld.global.u8 	%r14, [%rd10];
	mul.wide.u32 	%rd11, %r14, 4;
	add.s64 	%rd12, %rd6, %rd11;
	atom.global.add.u32 	%r15, [%rd12], 1;
	mul.lo.s32 	%r16, %r5, %r3;
	cvt.s64.s32 	%rd13, %r16;
	add.s64 	%rd14, %rd10, %rd13;
	ld.global.u8 	%r17, [%rd14];
	mul.wide.u32 	%rd15, %r17, 4;
	add.s64 	%rd16, %rd7, %rd15;
	atom.global.add.u32 	%r18, [%rd16], 1;
	add.s64 	%rd17, %rd14, %rd13;
	ld.global.u8 	%r19, [%rd17];
	mul.wide.u32 	%rd18, %r19, 4;
	add.s64 	%rd19, %rd8, %rd18;
	atom.global.add.u32 	%r20, [%rd19], 1;
$L__BB0_2:
	ret;

}
	// .globl	_Z18equalizationKernelPKhPhPfii
.visible .entry _Z18equalizationKernelPKhPhPfii(
	.param .u64 .ptr .align 1 _Z18equalizationKernelPKhPhPfii_param_0,
	.param .u64 .ptr .align 1 _Z18equalizationKernelPKhPhPfii_param_1,
	.param .u64 .ptr .align 1 _Z18equalizationKernelPKhPhPfii_param_2,
	.param .u32 _Z18equalizationKernelPKhPhPfii_param_3,
	.param .u32 _Z18equalizationKernelPKhPhPfii_param_4
)
{
	.reg .pred 	%p<4>;
	.reg .b32 	%r<21>;
	.reg .b32 	%f<7>;
	.reg .b64 	%rd<21>;

	ld.param.u64 	%rd1, [_Z18equalizationKernelPKhPhPfii_param_0];
	ld.param.u64 	%rd2, [_Z18equalizationKernelPKhPhPfii_param_1];
	ld.param.u64 	%rd3, [_Z18equalizationKernelPKhPhPfii_param_2];
	ld.param.u32 	%r3, [_Z18equalizationKernelPKhPhPfii_param_3];
	ld.param.u32 	%r5, [_Z18equalizationKernelPKhPhPfii_param_4];
	mov.u32 	%r6, %ctaid.x;
	mov.u32 	%r7, %ntid.x;
	mov.u32 	%r8, %tid.x;
	mad.lo.s32 	%r1, %r6, %r7, %r8;
	mov.u32 	%r9, %ctaid.y;
	mov.u32 	%r10, %ntid.y;
	mov.u32 	%r11, %tid.y;
	mad.lo.s32 	%r12, %r9, %r10, %r11;
	setp.ge.s32 	%p1, %r1, %r3;
	setp.ge.s32 	%p2, %r12, %r5;
	or.pred  	%p3, %p1, %p2;
	@%p3 bra 	$L__BB1_2;
	cvta.to.global.u64 	%rd4, %rd1;
	cvta.to.global.u64 	%rd5, %rd3;
	cvta.to.global.u64 	%rd6, %rd2;
	mad.lo.s32 	%r13, %r3, %r12, %r1;
	cvt.s64.s32 	%rd7, %r13;
	add.s64 	%rd8, %rd4, %rd7;
	ld.global.u8 	%r14, [%rd8];
	mul.wide.u32 	%rd9, %r14, 4;
	add.s64 	%rd10, %rd5, %rd9;
	ld.global.f32 	%f1, [%rd10];
	mul.f32 	%f2, %f1, 0f437F0000;
	cvt.rzi.u32.f32 	%r15, %f2;
	add.s64 	%rd11, %rd6, %rd7;
	st.global.u8 	[%rd11], %r15;
	mul.lo.s32 	%r16, %r5, %r3;
	cvt.s64.s32 	%rd12, %r16;
	add.s64 	%rd13, %rd8, %rd12;
	ld.global.u8 	%r17, [%rd13];
	mul.wide.u32 	%rd14, %r17, 4;
	add.s64 	%rd15, %rd5, %rd14;
	ld.global.f32 	%f3, [%rd15];
	mul.f32 	%f4, %f3, 0f437F0000;
	cvt.rzi.u32.f32 	%r18, %f4;
	add.s64 	%rd16, %rd11, %rd12;
	st.global.u8 	[%rd16], %r18;
	add.s64 	%rd17, %rd13, %rd12;
	ld.global.u8 	%r19, [%rd17];
	mul.wide.u32 	%rd18, %r19, 4;
	add.s64 	%rd19, %rd5, %rd18;
	ld.global.f32 	%f5, [%rd19];
	mul.f32 	%f6, %f5, 0f437F0000;
	cvt.rzi.u32.f32 	%r20, %f6;
	add.s64 	%rd20, %rd16, %rd12;
	st.global.u8 	[%rd20], %r20;
$L__BB1_2:
	ret;

}
	// .globl	_Z16compute_hist_avgPKiS0_S0_iiPf
.visible .entry _Z16compute_hist_avgPKiS0_S0_iiPf(
	.param .u64 .ptr .align 1 _Z16compute_hist_avgPKiS0_S0_iiPf_param_0,
	.param .u64 .ptr .align 1 _Z16compute_hist_avgPKiS0_S0_iiPf_param_1,
	.param .u64 .ptr .align 1 _Z16compute_hist_avgPKiS0_S0_iiPf_param_2,
	.param .u32 _Z16compute_hist_avgPKiS0_S0_iiPf_param_3,
	.param .u32 _Z16compute_hist_avgPKiS0_S0_iiPf_param_4,
	.param .u64 .ptr .align 1 _Z16compute_hist_avgPKiS0_S0_iiPf_param_5
)
{
	.reg .pred 	%p<2>;
	.reg .b32 	%r<12>;
	.reg .b32 	%f<5>;
	.reg .b64 	%rd<14>;

	ld.param.u64 	%rd1, [_Z16compute_hist_avgPKiS0_S0_iiPf_param_0];
	ld.param.u64 	%rd2, [_Z16compute_hist_avgPKiS0_S0_iiPf_param_1];
	ld.param.u64 	%rd3, [_Z16compute_hist_avgPKiS0_S0_iiPf_param_2];
	ld.param.u32 	%r2, [_Z16compute_hist_avgPKiS0_S0_iiPf_param_3];
	ld.param.u32 	%r3, [_Z16compute_hist_avgPKiS0_S0_iiPf_param_4];
	ld.param.u64 	%rd4, [_Z16compute_hist_avgPKiS0_S0_iiPf_param_5];
	mov.u32 	%r4, %ctaid.x;
	mov.u32 	%r5, %ntid.x;
	mov.u32 	%r6, %tid.x;
	mad.lo.s32 	%r1, %r4, %r5, %r6;
	setp.ge.s32 	%p1, %r1, %r3;
	@%p1 bra 	$L__BB2_2;
	cvta.to.global.u64 	%rd5, %rd1;
	cvta.to.global.u64 	%rd6, %rd2;
	cvta.to.global.u64 	%rd7, %rd3;
	cvta.to.global.u64 	%rd8, %rd4;
	mul.wide.s32 	%rd9, %r1, 4;
	add.s64 	%rd10, %rd5, %rd9;
	ld.global.u32 	%r7, [%rd10];
	add.s64 	%rd11, %rd6, %rd9;
	ld.global.u32 	%r8, [%rd11];
	add.s32 	%r9, %r8, %r7;
	add.s64 	%rd12, %rd7, %rd9;
	ld.global.u32 	%r10, [%rd12];
	add.s32 	%r11, %r9, %r10;
	cvt.rn.f32.s32 	%f1, %r11;
	cvt.rn.f32.s32 	%f2, %r2;
	mul.f32 	%f3, %f2, 0f40400000;
	div.rn.f32 	%f4, %f1, %f3;
	add.s64 	%rd13, %rd8, %rd9;
	st.global.f32 	[%rd13], %f4;
$L__BB2_2:
	ret;

}
	// .globl	_Z16RGBtoYCbCrKernelPKhPhii
.visible .entry _Z16RGBtoYCbCrKernelPKhPhii(
	.param .u64 .ptr .align 1 _Z16RGBtoYCbCrKernelPKhPhii_param_0,
	.param .u64 .ptr .align 1 _Z16RGBtoYCbCrKernelPKhPhii_param_1,
	.param .u32 _Z16RGBtoYCbCrKernelPKhPhii_param_2,
	.param .u32 _Z16RGBtoYCbCrKernelPKhPhii_param_3
)
{
	.reg .pred 	%p<4>;
	.reg .b16 	%rs<4>;
	.reg .b32 	%r<21>;
	.reg .b64 	%rd<14>;
	.reg .b64 	%fd<15>;

	ld.param.u64 	%rd1, [_Z16RGBtoYCbCrKernelPKhPhii_param_0];
	ld.param.u64 	%rd2, [_Z16RGBtoYCbCrKernelPKhPhii_param_1];
	ld.param.u32 	%r3, [_Z16RGBtoYCbCrKernelPKhPhii_param_2];
	ld.param.u32 	%r5, [_Z16RGBtoYCbCrKernelPKhPhii_param_3];
	mov.u32 	%r6, %ctaid.x;
	mov.u32 	%r7, %ntid.x;
	mov.u32 	%r8, %tid.x;
	mad.lo.s32 	%r1, %r6, %r7, %r8;
	mov.u32 	%r9, %ctaid.y;
	mov.u32 	%r10, %ntid.y;
	mov.u32 	%r11, %tid.y;
	mad.lo.s32 	%r12, %r9, %r10, %r11;
	setp.ge.s32 	%p1, %r1, %r3;
	setp.ge.s32 	%p2, %r12, %r5;
	or.pred  	%p3, %p1, %p2;
	@%p3 bra 	$L__BB3_2;
	cvta.to.global.u64 	%rd3, %rd1;
	cvta.to.global.u64 	%rd4, %rd2;
	mad.lo.s32 	%r13, %r3, %r12, %r1;
	cvt.s64.s32 	%rd5, %r13;
	add.s64 	%rd6, %rd3, %rd5;
	ld.global.u8 	%rs1, [%rd6];
	add.s32 	%r14, %r5, %r12;
	mad.lo.s32 	%r15, %r14, %r3, %r1;
	cvt.s64.s32 	%rd7, %r15;
	add.s64 	%rd8, %rd3, %rd7;
	ld.global.u8 	%rs2, [%rd8];
	add.s32 	%r16, %r14, %r5;
	mad.lo.s32 	%r17, %r16, %r3, %r1;
	cvt.s64.s32 	%rd9, %r17;
	add.s64 	%rd10, %rd3, %rd9;
	ld.global.u8 	%rs3, [%rd10];
	cvt.rn.f64.u16 	%fd1, %rs1;
	cvt.rn.f64.u16 	%fd2, %rs2;
	mul.f64 	%fd3, %fd2, 0d3FE2C8B439581062;
	fma.rn.f64 	%fd4, %fd1, 0d3FD322D0E5604189, %fd3;
	cvt.rn.f64.u16 	%fd5, %rs3;
	fma.rn.f64 	%fd6, %fd5, 0d3FBD2F1A9FBE76C9, %fd4;
	mul.f64 	%fd7, %fd2, 0dBFD5336DEB95E5B0;
	fma.rn.f64 	%fd8, %fd1, 0dBFC5992428D434A0, %fd7;
	fma.rn.f64 	%fd9, %fd5, 0d3FE0000000000000, %fd8;
	add.f64 	%fd10, %fd9, 0d4060000000000000;
	mul.f64 	%fd11, %fd2, 0dBFDACBC8C0CE91C9;
	fma.rn.f64 	%fd12, %fd1, 0d3FE0000000000000, %fd11;
	fma.rn.f64 	%fd13, %fd5, 0dBFB4D0DCFCC5B8DC, %fd12;
	add.f64 	%fd14, %fd13, 0d4060000000000000;
	cvt.rzi.u32.f64 	%r18, %fd6;
	add.s64 	%rd11, %rd4, %rd5;
	st.global.u8 	[%rd11], %r18;
	cvt.rzi.u32.f64 	%r19, %fd10;
	add.s64 	%rd12, %rd4, %rd7;
	st.global.u8 	[%rd12], %r19;
	cvt.rzi.u32.f64 	%r20, %fd14;
	add.s64 	%rd13, %rd4, %rd9;
	st.global.u8 	[%rd13], %r20;
$L__BB3_2:
	ret;

}
	// .globl	_Z16YCbCrtoRGBKernelPKhPhii
.visible .entry _Z16YCbCrtoRGBKernelPKhPhii(
	.param .u64 .ptr .align 1 _Z16YCbCrtoRGBKernelPKhPhii_param_0,
	.param .u64 .ptr .align 1 _Z16YCbCrtoRGBKernelPKhPhii_param_1,
	.param .u32 _Z16YCbCrtoRGBKernelPKhPhii_param_2,
	.param .u32 _Z16YCbCrtoRGBKernelPKhPhii_param_3
)
{
	.reg .pred 	%p<4>;
	.reg .b16 	%rs<2>;
	.reg .b32 	%r<25>;
	.reg .b64 	%rd<14>;
	.reg .b64 	%fd<8>;

	ld.param.u64 	%rd1, [_Z16YCbCrtoRGBKernelPKhPhii_param_0];
	ld.param.u64 	%rd2, [_Z16YCbCrtoRGBKernelPKhPhii_param_1];
	ld.param.u32 	%r3, [_Z16YCbCrtoRGBKernelPKhPhii_param_2];
	ld.param.u32 	%r5, [_Z16YCbCrtoRGBKernelPKhPhii_param_3];
	mov.u32 	%r6, %ctaid.x;
	mov.u32 	%r7, %ntid.x;
	mov.u32 	%r8, %tid.x;
	mad.lo.s32 	%r1, %r6, %r7, %r8;
	mov.u32 	%r9, %ctaid.y;
	mov.u32 	%r10, %ntid.y;
	mov.u32 	%r11, %tid.y;
	mad.lo.s32 	%r12, %r9, %r10, %r11;
	setp.ge.s32 	%p1, %r1, %r3;
	setp.ge.s32 	%p2, %r12, %r5;
	or.pred  	%p3, %p1, %p2;
	@%p3 bra 	$L__BB4_2;
	cvta.to.global.u64 	%rd3, %rd1;
	cvta.to.global.u64 	%rd4, %rd2;
	mad.lo.s32 	%r13, %r3, %r12, %r1;
	cvt.s64.s32 	%rd5, %r13;
	add.s64 	%rd6, %rd3, %rd5;
	ld.global.u8 	%rs1, [%rd6];
	add.s32 	%r14, %r5, %r12;
	mad.lo.s32 	%r15, %r14, %r3, %r1;
	cvt.s64.s32 	%rd7, %r15;
	add.s64 	%rd8, %rd3, %rd7;
	ld.global.u8 	%r16, [%rd8];
	add.s32 	%r17, %r14, %r5;
	mad.lo.s32 	%r18, %r17, %r3, %r1;
	cvt.s64.s32 	%rd9, %r18;
	add.s64 	%rd10, %rd3, %rd9;
	ld.global.u8 	%r19, [%rd10];
	cvt.rn.f64.u16 	%fd1, %rs1;
	add.s32 	%r20, %r19, -128;
	cvt.rn.f64.s32 	%fd2, %r20;
	fma.rn.f64 	%fd3, %fd2, 0d3FF66E978D4FDF3B, %fd1;
	add.s32 	%r21, %r16, -128;
	cvt.rn.f64.s32 	%fd4, %r21;
	fma.rn.f64 	%fd5, %fd4, 0dBFD6065300581494, %fd1;
	fma.rn.f64 	%fd6, %fd2, 0dBFE6DA33BD9CAE21, %fd5;
	fma.rn.f64 	%fd7, %fd4, 0d3FFC5A1CAC083127, %fd1;
	cvt.rzi.u32.f64 	%r22, %fd3;
	add.s64 	%rd11, %rd4, %rd5;
	st.global.u8 	[%rd11], %r22;
	cvt.rzi.u32.f64 	%r23, %fd6;
	add.s64 	%rd12, %rd4, %rd7;
	st.global.u8 	[%rd12], %r23;
	cvt.rzi.u32.f64 	%r24, %fd7;
	add.s64 	%rd13, %rd4, %rd9;
	st.global.u8 	[%rd13], %r24;
$L__BB4_2:
	ret;

}
	// .globl	_ZN3cub18CUB_300001_SM_10006detail11EmptyKernelIvEEvv
.visible .entry _ZN3cub18CUB_300001_SM_10006detail11EmptyKernelIvEEvv()
{


	ret;

}


// ===== COMPILED SASS (sm_100) =====

	.target	sm_100

	.elftype	@"ET_EXEC"


//--------------------- .note.nv.tkinfo           --------------------------
	.section	.note.nv.tkinfo,"",@"SHT_NOTE"
	.sectionflags	@"SHF_NOTE_NV_TKINFO"
	.tkinfo
        /*0018*/ 	.word	0x00000002
        /*0030*/ 	.string	""
        /*0030*/ 	.string	"ptxas"
        /*0030*/ 	.string	"Cuda compilation tools, release 13.0, V13.0.88"
        /*0030*/ 	.string	"Build cuda_13.0.r13.0/compiler.36424714_0"
        /*0030*/ 	.string	"-arch sm_100 -m 64 "



//--------------------- .note.nv.cuinfo           --------------------------
	.section	.note.nv.cuinfo,"",@"SHT_NOTE"
	.sectionflags	@"SHF_NOTE_NV_CUINFO"
        /*0018*/ 	.short	0x0002
        /*001a*/ 	.short	0x0064
        /*001c*/ 	.short	0x0082
	.zero		2


//--------------------- .nv.info                  --------------------------
	.section	.nv.info,"",@"SHT_CUDA_INFO"
	.align	4


	//----- nvinfo : EIATTR_REGCOUNT
	.align		4
        /*0000*/ 	.byte	0x04, 0x2f
        /*0002*/ 	.short	(.L_44 - .L_43)
	.align		4
.L_43:
        /*0004*/ 	.word	index@(_Z15histogramKernelPKhPiS1_S1_ii)
        /*0008*/ 	.word	0x00000012


	//----- nvinfo : EIATTR_FRAME_SIZE
	.align		4
.L_44:
        /*000c*/ 	.byte	0x04, 0x11
        /*000e*/ 	.short	(.L_46 - .L_45)
	.align		4
.L_45:
        /*0010*/ 	.word	index@(_Z15histogramKernelPKhPiS1_S1_ii)
        /*0014*/ 	.word	0x00000000


	//----- nvinfo : EIATTR_REGCOUNT
	.align		4
.L_46:
        /*0018*/ 	.byte	0x04, 0x2f
        /*001a*/ 	.short	(.L_48 - .L_47)
	.align		4
.L_47:
        /*001c*/ 	.word	index@(_Z18equalizationKernelPKhPhPfii)
        /*0020*/ 	.word	0x00000014


	//----- nvinfo : EIATTR_FRAME_SIZE
	.align		4
.L_48:
        /*0024*/ 	.byte	0x04, 0x11
        /*0026*/ 	.short	(.L_50 - .L_49)
	.align		4
.L_49:
        /*0028*/ 	.word	index@(_Z18equalizationKernelPKhPhPfii)
        /*002c*/ 	.word	0x00000000


	//----- nvinfo : EIATTR_REGCOUNT
	.align		4
.L_50:
        /*0030*/ 	.byte	0x04, 0x2f
        /*0032*/ 	.short	(.L_52 - .L_51)
	.align		4
.L_51:
        /*0034*/ 	.word	index@(_Z16compute_hist_avgPKiS0_S0_iiPf)
        /*0038*/ 	.word	0x00000010


	//----- nvinfo : EIATTR_FRAME_SIZE
	.align		4
.L_52:
        /*003c*/ 	.byte	0x04, 0x11
        /*003e*/ 	.short	(.L_54 - .L_53)
	.align		4
.L_53:
        /*0040*/ 	.word	index@($__internal_0_$__cuda_sm3x_div_rn_noftz_f32_slowpath)
        /*0044*/ 	.word	0x00000000


	//----- nvinfo : EIATTR_FRAME_SIZE
	.align		4
.L_54:
        /*0048*/ 	.byte	0x04, 0x11
        /*004a*/ 	.short	(.L_56 - .L_55)
	.align		4
.L_55:
        /*004c*/ 	.word	index@(_Z16compute_hist_avgPKiS0_S0_iiPf)
        /*0050*/ 	.word	0x00000000


	//----- nvinfo : EIATTR_REGCOUNT
	.align		4
.L_56:
        /*0054*/ 	.byte	0x04, 0x2f
        /*0056*/ 	.short	(.L_58 - .L_57)
	.align		4
.L_57:
        /*0058*/ 	.word	index@(_Z16RGBtoYCbCrKernelPKhPhii)
        /*005c*/ 	.word	0x00000018


	//----- nvinfo : EIATTR_FRAME_SIZE
	.align		4
.L_58:
        /*0060*/ 	.byte	0x04, 0x11
        /*0062*/ 	.short	(.L_60 - .L_59)
	.align		4
.L_59:
        /*0064*/ 	.word	index@(_Z16RGBtoYCbCrKernelPKhPhii)
        /*0068*/ 	.word	0x00000000


	//----- nvinfo : EIATTR_REGCOUNT
	.align		4
.L_60:
        /*006c*/ 	.byte	0x04, 0x2f
        /*006e*/ 	.short	(.L_62 - .L_61)
	.align		4
.L_61:
        /*0070*/ 	.word	index@(_Z16YCbCrtoRGBKernelPKhPhii)
        /*0074*/ 	.word	0x00000017


	//----- nvinfo : EIATTR_FRAME_SIZE
	.align		4
.L_62:
        /*0078*/ 	.byte	0x04, 0x11
        /*007a*/ 	.short	(.L_64 - .L_63)
	.align		4
.L_63:
        /*007c*/ 	.word	index@(_Z16YCbCrtoRGBKernelPKhPhii)
        /*0080*/ 	.word	0x00000000


	//----- nvinfo : EIATTR_REGCOUNT
	.align		4
.L_64:
        /*0084*/ 	.byte	0x04, 0x2f
        /*0086*/ 	.short	(.L_66 - .L_65)
	.align		4
.L_65:
        /*0088*/ 	.word	index@(_ZN3cub18CUB_300001_SM_10006detail11EmptyKernelIvEEvv)
        /*008c*/ 	.word	0x00000004


	//----- nvinfo : EIATTR_FRAME_SIZE
	.align		4
.L_66:
        /*0090*/ 	.byte	0x04, 0x11
        /*0092*/ 	.short	(.L_68 - .L_67)
	.align		4
.L_67:
        /*0094*/ 	.word	index@(_ZN3cub18CUB_300001_SM_10006detail11EmptyKernelIvEEvv)
        /*0098*/ 	.word	0x00000000


	//----- nvinfo : EIATTR_MIN_STACK_SIZE
	.align		4
.L_68:
        /*009c*/ 	.byte	0x04, 0x12
        /*009e*/ 	.short	(.L_70 - .L_69)
	.align		4
.L_69:
        /*00a0*/ 	.word	index@(_ZN3cub18CUB_300001_SM_10006detail11EmptyKernelIvEEvv)
        /*00a4*/ 	.word	0x00000000


	//----- nvinfo : EIATTR_MIN_STACK_SIZE
	.align		4
.L_70:
        /*00a8*/ 	.byte	0x04, 0x12
        /*00aa*/ 	.short	(.L_72 - .L_71)
	.align		4
.L_71:
        /*00ac*/ 	.word	index@(_Z16YCbCrtoRGBKernelPKhPhii)
        /*00b0*/ 	.word	0x00000000


	//----- nvinfo : EIATTR_MIN_STACK_SIZE
	.align		4
.L_72:
        /*00b4*/ 	.byte	0x04, 0x12
        /*00b6*/ 	.short	(.L_74 - .L_73)
	.align		4
.L_73:
        /*00b8*/ 	.word	index@(_Z16RGBtoYCbCrKernelPKhPhii)
        /*00bc*/ 	.word	0x00000000


	//----- nvinfo : EIATTR_MIN_STACK_SIZE
	.align		4
.L_74:
        /*00c0*/ 	.byte	0x04, 0x12
        /*00c2*/ 	.short	(.L_76 - .L_75)
	.align		4
.L_75:
        /*00c4*/ 	.word	index@(_Z16compute_hist_avgPKiS0_S0_iiPf)
        /*00c8*/ 	.word	0x00000000


	//----- nvinfo : EIATTR_MIN_STACK_SIZE
	.align		4
.L_76:
        /*00cc*/ 	.byte	0x04, 0x12
        /*00ce*/ 	.short	(.L_78 - .L_77)
	.align		4
.L_77:
        /*00d0*/ 	.word	index@(_Z18equalizationKernelPKhPhPfii)
        /*00d4*/ 	.word	0x00000000


	//----- nvinfo : EIATTR_MIN_STACK_SIZE
	.align		4
.L_78:
        /*00d8*/ 	.byte	0x04, 0x12
        /*00da*/ 	.short	(.L_80 - .L_79)
	.align		4
.L_79:
        /*00dc*/ 	.word	index@(_Z15histogramKernelPKhPiS1_S1_ii)
        /*00e0*/ 	.word	0x00000000
.L_80:


//--------------------- .nv.compat                --------------------------
	.section	.nv.compat,"",@"SHT_CUDA_COMPAT_INFO"
	.align	4
        /*0000*/ 	.byte	0x02, 0x09, 0x00, 0x00, 0x02, 0x02, 0x01, 0x00, 0x02, 0x05, 0x05, 0x00, 0x03, 0x07, 0x01, 0x01
        /*0010*/ 	.byte	0x02, 0x03, 0x00, 0x00, 0x02, 0x06, 0x01, 0x00, 0x04, 0x0b, 0x08, 0x00, 0x01, 0x00, 0x00, 0x00
        /*0020*/ 	.byte	0x00, 0x00, 0x00, 0x00


//--------------------- .nv.info._ZN3cub18CUB_300001_SM_10006detail11EmptyKernelIvEEvv --------------------------
	.section	.nv.info._ZN3cub18CUB_300001_SM_10006detail11EmptyKernelIvEEvv,"",@"SHT_CUDA_INFO"
	.sectionflags	@""
	.align	4


	//----- nvinfo : EIATTR_CUDA_API_VERSION
	.align		4
        /*0000*/ 	.byte	0x04, 0x37
        /*0002*/ 	.short	(.L_82 - .L_81)
.L_81:
        /*0004*/ 	.word	0x00000082


	//----- nvinfo : EIATTR_SPARSE_MMA_MASK
	.align		4
.L_82:
        /*0008*/ 	.byte	0x03, 0x50
        /*000a*/ 	.short	0x0000


	//----- nvinfo : EIATTR_MAXREG_COUNT
	.align		4
        /*000c*/ 	.byte	0x03, 0x1b
        /*000e*/ 	.short	0x00ff


	//----- nvinfo : EIATTR_MERCURY_ISA_VERSION
	.align		4
        /*0010*/ 	.byte	0x03, 0x5f
        /*0012*/ 	.short	0x0101


	//----- nvinfo : EIATTR_VRC_CTA_INIT_COUNT
	.align		4
        /*0014*/ 	.byte	0x02, 0x4a
	.zero		1
	.zero		1


	//----- nvinfo : EIATTR_EXIT_INSTR_OFFSETS
	.align		4
        /*0018*/ 	.byte	0x04, 0x1c
        /*001a*/ 	.short	(.L_84 - .L_83)


	//   ....[0]....
.L_83:
        /*001c*/ 	.word	0x00000010


	//----- nvinfo : EIATTR_SW_WAR
	.align		4
.L_84:
        /*0020*/ 	.byte	0x04, 0x36
        /*0022*/ 	.short	(.L_86 - .L_85)
.L_85:
        /*0024*/ 	.word	0x00000008
.L_86:


//--------------------- .nv.info._Z16YCbCrtoRGBKernelPKhPhii --------------------------
	.section	.nv.info._Z16YCbCrtoRGBKernelPKhPhii,"",@"SHT_CUDA_INFO"
	.sectionflags	@""
	.align	4


	//----- nvinfo : EIATTR_CUDA_API_VERSION
	.align		4
        /*0000*/ 	.byte	0x04, 0x37
        /*0002*/ 	.short	(.L_88 - .L_87)
.L_87:
        /*0004*/ 	.word	0x00000082


	//----- nvinfo : EIATTR_KPARAM_INFO
	.align		4
.L_88:
        /*0008*/ 	.byte	0x04, 0x17
        /*000a*/ 	.short	(.L_90 - .L_89)
.L_89:
        /*000c*/ 	.word	0x00000000
        /*0010*/ 	.short	0x0003
        /*0012*/ 	.short	0x0014
        /*0014*/ 	.byte	0x00, 0xf0, 0x11, 0x00


	//----- nvinfo : EIATTR_KPARAM_INFO
	.align		4
.L_90:
        /*0018*/ 	.byte	0x04, 0x17
        /*001a*/ 	.short	(.L_92 - .L_91)
.L_91:
        /*001c*/ 	.word	0x00000000
        /*0020*/ 	.short	0x0002
        /*0022*/ 	.short	0x0010
        /*0024*/ 	.byte	0x00, 0xf0, 0x11, 0x00


	//----- nvinfo : EIATTR_KPARAM_INFO
	.align		4
.L_92:
        /*0028*/ 	.byte	0x04, 0x17
        /*002a*/ 	.short	(.L_94 - .L_93)
.L_93:
        /*002c*/ 	.word	0x00000000
        /*0030*/ 	.short	0x0001
        /*0032*/ 	.short	0x0008
        /*0034*/ 	.byte	0x00, 0xf5, 0x21, 0x00


	//----- nvinfo : EIATTR_KPARAM_INFO
	.align		4
.L_94:
        /*0038*/ 	.byte	0x04, 0x17
        /*003a*/ 	.short	(.L_96 - .L_95)
.L_95:
        /*003c*/ 	.word	0x00000000
        /*0040*/ 	.short	0x0000
        /*0042*/ 	.short	0x0000
        /*0044*/ 	.byte	0x00, 0xf5, 0x21, 0x00


	//----- nvinfo : EIATTR_SPARSE_MMA_MASK
	.align		4
.L_96:
        /*0048*/ 	.byte	0x03, 0x50
        /*004a*/ 	.short	0x0000


	//----- nvinfo : EIATTR_MAXREG_COUNT
	.align		4
        /*004c*/ 	.byte	0x03, 0x1b
        /*004e*/ 	.short	0x00ff


	//----- nvinfo : EIATTR_MERCURY_ISA_VERSION
	.align		4
        /*0050*/ 	.byte	0x03, 0x5f
        /*0052*/ 	.short	0x0101


	//----- nvinfo : EIATTR_VRC_CTA_INIT_COUNT
	.align		4
        /*0054*/ 	.byte	0x02, 0x4a
	.zero		1
	.zero		1


	//----- nvinfo : EIATTR_EXIT_INSTR_OFFSETS
	.align		4
        /*0058*/ 	.byte	0x04, 0x1c
        /*005a*/ 	.short	(.L_98 - .L_97)


	//   ....[0]....
.L_97:
        /*005c*/ 	.word	0x000000c0


	//   ....[1]....
        /*0060*/ 	.word	0x000003d0


	//----- nvinfo : EIATTR_CBANK_PARAM_SIZE
	.align		4
.L_98:
        /*0064*/ 	.byte	0x03, 0x19
        /*0066*/ 	.short	0x0018


	//----- nvinfo : EIATTR_PARAM_CBANK
	.align		4
        /*0068*/ 	.byte	0x04, 0x0a
        /*006a*/ 	.short	(.L_100 - .L_99)
	.align		4
.L_99:
        /*006c*/ 	.word	index@(.nv.constant0._Z16YCbCrtoRGBKernelPKhPhii)
        /*0070*/ 	.short	0x0380
        /*0072*/ 	.short	0x0018


	//----- nvinfo : EIATTR_SW_WAR
	.align		4
.L_100:
        /*0074*/ 	.byte	0x04, 0x36
        /*0076*/ 	.short	(.L_102 - .L_101)
.L_101:
        /*0078*/ 	.word	0x00000008
.L_102:


//--------------------- .nv.info._Z16RGBtoYCbCrKernelPKhPhii --------------------------
	.section	.nv.info._Z16RGBtoYCbCrKernelPKhPhii,"",@"SHT_CUDA_INFO"
	.sectionflags	@""
	.align	4


	//----- nvinfo : EIATTR_CUDA_API_VERSION
	.align		4
        /*0000*/ 	.byte	0x04, 0x37
        /*0002*/ 	.short	(.L_104 - .L_103)
.L_103:
        /*0004*/ 	.word	0x00000082


	//----- nvinfo : EIATTR_KPARAM_INFO
	.align		4
.L_104:
        /*0008*/ 	.byte	0x04, 0x17
        /*000a*/ 	.short	(.L_106 - .L_105)
.L_105:
        /*000c*/ 	.word	0x00000000
        /*0010*/ 	.short	0x0003
        /*0012*/ 	.short	0x0014
        /*0014*/ 	.byte	0x00, 0xf0, 0x11, 0x00


	//----- nvinfo : EIATTR_KPARAM_INFO
	.align		4
.L_106:
        /*0018*/ 	.byte	0x04, 0x17
        /*001a*/ 	.short	(.L_108 - .L_107)
.L_107:
        /*001c*/ 	.word	0x00000000
        /*0020*/ 	.short	0x0002
        /*0022*/ 	.short	0x0010
        /*0024*/ 	.byte	0x00, 0xf0, 0x11, 0x00


	//----- nvinfo : EIATTR_KPARAM_INFO
	.align		4
.L_108:
        /*0028*/ 	.byte	0x04, 0x17
        /*002a*/ 	.short	(.L_110 - .L_109)
.L_109:
        /*002c*/ 	.word	0x00000000
        /*0030*/ 	.short	0x0001
        /*0032*/ 	.short	0x0008
        /*0034*/ 	.byte	0x00, 0xf5, 0x21, 0x00


	//----- nvinfo : EIATTR_KPARAM_INFO
	.align		4
.L_110:
        /*0038*/ 	.byte	0x04, 0x17
        /*003a*/ 	.short	(.L_112 - .L_111)
.L_111:
        /*003c*/ 	.word	0x00000000
        /*0040*/ 	.short	0x0000
        /*0042*/ 	.short	0x0000
        /*0044*/ 	.byte	0x00, 0xf5, 0x21, 0x00


	//----- nvinfo : EIATTR_SPARSE_MMA_MASK
	.align		4
.L_112:
        /*0048*/ 	.byte	0x03, 0x50
        /*004a*/ 	.short	0x0000


	//----- nvinfo : EIATTR_MAXREG_COUNT
	.align		4
        /*004c*/ 	.byte	0x03, 0x1b
        /*004e*/ 	.short	0x00ff


	//----- nvinfo : EIATTR_MERCURY_ISA_VERSION
	.align		4
        /*0050*/ 	.byte	0x03, 0x5f
        /*0052*/ 	.short	0x0101


	//----- nvinfo : EIATTR_VRC_CTA_INIT_COUNT
	.align		4
        /*0054*/ 	.byte	0x02, 0x4a
	.zero		1
	.zero		1


	//----- nvinfo : EIATTR_EXIT_INSTR_OFFSETS
	.align		4
        /*0058*/ 	.byte	0x04, 0x1c
        /*005a*/ 	.short	(.L_114 - .L_113)


	//   ....[0]....
.L_113:
        /*005c*/ 	.word	0x000000c0


	//   ....[1]....
        /*0060*/ 	.word	0x00000480


	//----- nvinfo : EIATTR_CBANK_PARAM_SIZE
	.align		4
.L_114:
        /*0064*/ 	.byte	0x03, 0x19
        /*0066*/ 	.short	0x0018


	//----- nvinfo : EIATTR_PARAM_CBANK
	.align		4
        /*0068*/ 	.byte	0x04, 0x0a
        /*006a*/ 	.short	(.L_116 - .L_115)
	.align		4
.L_115:
        /*006c*/ 	.word	index@(.nv.constant0._Z16RGBtoYCbCrKernelPKhPhii)
        /*0070*/ 	.short	0x0380
        /*0072*/ 	.short	0x0018


	//----- nvinfo : EIATTR_SW_WAR
	.align		4
.L_116:
        /*0074*/ 	.byte	0x04, 0x36
        /*0076*/ 	.short	(.L_118 - .L_117)
.L_117:
        /*0078*/ 	.word	0x00000008
.L_118:


//--------------------- .nv.info._Z16compute_hist_avgPKiS0_S0_iiPf --------------------------
	.section	.nv.info._Z16compute_hist_avgPKiS0_S0_iiPf,"",@"SHT_CUDA_INFO"
	.sectionflags	@""
	.align	4


	//----- nvinfo : EIATTR_CUDA_API_VERSION
	.align		4
        /*0000*/ 	.byte	0x04, 0x37
        /*0002*/ 	.short	(.L_120 - .L_119)
.L_119:
        /*0004*/ 	.word	0x00000082


	//----- nvinfo : EIATTR_KPARAM_INFO
	.align		4
.L_120:
        /*0008*/ 	.byte	0x04, 0x17
        /*000a*/ 	.short	(.L_122 - .L_121)
.L_121:
        /*000c*/ 	.word	0x00000000
        /*0010*/ 	.short	0x0005
        /*0012*/ 	.short	0x0020
        /*0014*/ 	.byte	0x00, 0xf5, 0x21, 0x00


	//----- nvinfo : EIATTR_KPARAM_INFO
	.align		4
.L_122:
        /*0018*/ 	.byte	0x04, 0x17
        /*001a*/ 	.short	(.L_124 - .L_123)
.L_123:
        /*001c*/ 	.word	0x00000000
        /*0020*/ 	.short	0x0004
        /*0022*/ 	.short	0x001c
        /*0024*/ 	.byte	0x00, 0xf0, 0x11, 0x00


	//----- nvinfo : EIATTR_KPARAM_INFO
	.align		4
.L_124:
        /*0028*/ 	.byte	0x04, 0x17
        /*002a*/ 	.short	(.L_126 - .L_125)
.L_125:
        /*002c*/ 	.word	0x00000000
        /*0030*/ 	.short	0x0003
        /*0032*/ 	.short	0x0018
        /*0034*/ 	.byte	0x00, 0xf0, 0x11, 0x00


	//----- nvinfo : EIATTR_KPARAM_INFO
	.align		4
.L_126:
        /*0038*/ 	.byte	0x04, 0x17
        /*003a*/ 	.short	(.L_128 - .L_127)
.L_127:
        /*003c*/ 	.word	0x00000000
        /*0040*/ 	.short	0x0002
        /*0042*/ 	.short	0x0010
        /*0044*/ 	.byte	0x00, 0xf5, 0x21, 0x00


	//----- nvinfo : EIATTR_KPARAM_INFO
	.align		4
.L_128:
        /*0048*/ 	.byte	0x04, 0x17
        /*004a*/ 	.short	(.L_130 - .L_129)
.L_129:
        /*004c*/ 	.word	0x00000000
        /*0050*/ 	.short	0x0001
        /*0052*/ 	.short	0x0008
        /*0054*/ 	.byte	0x00, 0xf5, 0x21, 0x00


	//----- nvinfo : EIATTR_KPARAM_INFO
	.align		4
.L_130:
        /*0058*/ 	.byte	0x04, 0x17
        /*005a*/ 	.short	(.L_132 - .L_131)
.L_131:
        /*005c*/ 	.word	0x00000000
        /*0060*/ 	.short	0x0000
        /*0062*/ 	.short	0x0000
        /*0064*/ 	.byte	0x00, 0xf5, 0x21, 0x00


	//----- nvinfo : EIATTR_SPARSE_MMA_MASK
	.align		4
.L_132:
        /*0068*/ 	.byte	0x03, 0x50
        /*006a*/ 	.short	0x0000


	//----- nvinfo : EIATTR_MAXREG_COUNT
	.align		4
        /*006c*/ 	.byte	0x03, 0x1b
        /*006e*/ 	.short	0x00ff


	//----- nvinfo : EIATTR_MERCURY_ISA_VERSION
	.align		4
        /*0070*/ 	.byte	0x03, 0x5f
        /*0072*/ 	.short	0x0101


	//----- nvinfo : EIATTR_VRC_CTA_INIT_COUNT
	.align		4
        /*0074*/ 	.byte	0x02, 0x4a
	.zero		1
	.zero		1


	//----- nvinfo : EIATTR_EXIT_INSTR_OFFSETS
	.align		4
        /*0078*/ 	.byte	0x04, 0x1c
        /*007a*/ 	.short	(.L_134 - .L_133)


	//   ....[0]....
.L_133:
        /*007c*/ 	.word	0x00000070


	//   ....[1]....
        /*0080*/ 	.word	0x00000270


	//----- nvinfo : EIATTR_CRS_STACK_SIZE
	.align		4
.L_134:
        /*0084*/ 	.byte	0x04, 0x1e
        /*0086*/ 	.short	(.L_136 - .L_135)
.L_135:
        /*0088*/ 	.word	0x00000000


	//----- nvinfo : EIATTR_CBANK_PARAM_SIZE
	.align		4
.L_136:
        /*008c*/ 	.byte	0x03, 0x19
        /*008e*/ 	.short	0x0028


	//----- nvinfo : EIATTR_PARAM_CBANK
	.align		4
        /*0090*/ 	.byte	0x04, 0x0a
        /*0092*/ 	.short	(.L_138 - .L_137)
	.align		4
.L_137:
        /*0094*/ 	.word	index@(.nv.constant0._Z16compute_hist_avgPKiS0_S0_iiPf)
        /*0098*/ 	.short	0x0380
        /*009a*/ 	.short	0x0028


	//----- nvinfo : EIATTR_SW_WAR
	.align		4
.L_138:
        /*009c*/ 	.byte	0x04, 0x36
        /*009e*/ 	.short	(.L_140 - .L_139)
.L_139:
        /*00a0*/ 	.word	0x00000008
.L_140:


//--------------------- .nv.info._Z18equalizationKernelPKhPhPfii --------------------------
	.section	.nv.info._Z18equalizationKernelPKhPhPfii,"",@"SHT_CUDA_INFO"
	.sectionflags	@""
	.align	4


	//----- nvinfo : EIATTR_CUDA_API_VERSION
	.align		4
        /*0000*/ 	.byte	0x04, 0x37
        /*0002*/ 	.short	(.L_142 - .L_141)
.L_141:
        /*0004*/ 	.word	0x00000082


	//----- nvinfo : EIATTR_KPARAM_INFO
	.align		4
.L_142:
        /*0008*/ 	.byte	0x04, 0x17
        /*000a*/ 	.short	(.L_144 - .L_143)
.L_143:
        /*000c*/ 	.word	0x00000000
        /*0010*/ 	.short	0x0004
        /*0012*/ 	.short	0x001c
        /*0014*/ 	.byte	0x00, 0xf0, 0x11, 0x00


	//----- nvinfo : EIATTR_KPARAM_INFO
	.align		4
.L_144:
        /*0018*/ 	.byte	0x04, 0x17
        /*001a*/ 	.short	(.L_146 - .L_145)
.L_145:
        /*001c*/ 	.word	0x00000000
        /*0020*/ 	.short	0x0003
        /*0022*/ 	.short	0x0018
        /*0024*/ 	.byte	0x00, 0xf0, 0x11, 0x00


	//----- nvinfo : EIATTR_KPARAM_INFO
	.align		4
.L_146:
        /*0028*/ 	.byte	0x04, 0x17
        /*002a*/ 	.short	(.L_148 - .L_147)
.L_147:
        /*002c*/ 	.word	0x00000000
        /*0030*/ 	.short	0x0002
        /*0032*/ 	.short	0x0010
        /*0034*/ 	.byte	0x00, 0xf5, 0x21, 0x00


	//----- nvinfo : EIATTR_KPARAM_INFO
	.align		4
.L_148:
        /*0038*/ 	.byte	0x04, 0x17
        /*003a*/ 	.short	(.L_150 - .L_149)
.L_149:
        /*003c*/ 	.word	0x00000000
        /*0040*/ 	.short	0x0001
        /*0042*/ 	.short	0x0008
        /*0044*/ 	.byte	0x00, 0xf5, 0x21, 0x00


	//----- nvinfo : EIATTR_KPARAM_INFO
	.align		4
.L_150:
        /*0048*/ 	.byte	0x04, 0x17
        /*004a*/ 	.short	(.L_152 - .L_151)
.L_151:
        /*004c*/ 	.word	0x00000000
        /*0050*/ 	.short	0x0000
        /*0052*/ 	.short	0x0000
        /*0054*/ 	.byte	0x00, 0xf5, 0x21, 0x00


	//----- nvinfo : EIATTR_SPARSE_MMA_MASK
	.align		4
.L_152:
        /*0058*/ 	.byte	0x03, 0x50
        /*005a*/ 	.short	0x0000


	//----- nvinfo : EIATTR_MAXREG_COUNT
	.align		4
        /*005c*/ 	.byte	0x03, 0x1b
        /*005e*/ 	.short	0x00ff


	//----- nvinfo : EIATTR_MERCURY_ISA_VERSION
	.align		4
        /*0060*/ 	.byte	0x03, 0x5f
        /*0062*/ 	.short	0x0101


	//----- nvinfo : EIATTR_VRC_CTA_INIT_COUNT
	.align		4
        /*0064*/ 	.byte	0x02, 0x4a
	.zero		1
	.zero		1


	//----- nvinfo : EIATTR_EXIT_INSTR_OFFSETS
	.align		4
        /*0068*/ 	.byte	0x04, 0x1c
        /*006a*/ 	.short	(.L_154 - .L_153)


	//   ....[0]....
.L_153:
        /*006c*/ 	.word	0x000000c0


	//   ....[1]....
        /*0070*/ 	.word	0x00000320


	//----- nvinfo : EIATTR_CBANK_PARAM_SIZE
	.align		4
.L_154:
        /*0074*/ 	.byte	0x03, 0x19
        /*0076*/ 	.short	0x0020


	//----- nvinfo : EIATTR_PARAM_CBANK
	.align		4
        /*0078*/ 	.byte	0x04, 0x0a
        /*007a*/ 	.short	(.L_156 - .L_155)
	.align		4
.L_155:
        /*007c*/ 	.word	index@(.nv.constant0._Z18equalizationKernelPKhPhPfii)
        /*0080*/ 	.short	0x0380
        /*0082*/ 	.short	0x0020


	//----- nvinfo : EIATTR_SW_WAR
	.align		4
.L_156:
        /*0084*/ 	.byte	0x04, 0x36
        /*0086*/ 	.short	(.L_158 - .L_157)
.L_157:
        /*0088*/ 	.word	0x00000008
.L_158:


//--------------------- .nv.info._Z15histogramKernelPKhPiS1_S1_ii --------------------------
	.section	.nv.info._Z15histogramKernelPKhPiS1_S1_ii,"",@"SHT_CUDA_INFO"
	.sectionflags	@""
	.align	4


	//----- nvinfo : EIATTR_CUDA_API_VERSION
	.align		4
        /*0000*/ 	.byte	0x04, 0x37
        /*0002*/ 	.short	(.L_160 - .L_159)
.L_159:
        /*0004*/ 	.word	0x00000082


	//----- nvinfo : EIATTR_KPARAM_INFO
	.align		4
.L_160:
        /*0008*/ 	.byte	0x04, 0x17
        /*000a*/ 	.short	(.L_162 - .L_161)
.L_161:
        /*000c*/ 	.word	0x00000000
        /*0010*/ 	.short	0x0005
        /*0012*/ 	.short	0x0024
        /*0014*/ 	.byte	0x00, 0xf0, 0x11, 0x00


	//----- nvinfo : EIATTR_KPARAM_INFO
	.align		4
.L_162:
        /*0018*/ 	.byte	0x04, 0x17
        /*001a*/ 	.short	(.L_164 - .L_163)
.L_163:
        /*001c*/ 	.word	0x00000000
        /*0020*/ 	.short	0x0004
        /*0022*/ 	.short	0x0020
        /*0024*/ 	.byte	0x00, 0xf0, 0x11, 0x00


	//----- nvinfo : EIATTR_KPARAM_INFO
	.align		4
.L_164:
        /*0028*/ 	.byte	0x04, 0x17
        /*002a*/ 	.short	(.L_166 - .L_165)
.L_165:
        /*002c*/ 	.word	0x00000000
        /*0030*/ 	.short	0x0003
        /*0032*/ 	.short	0x0018
        /*0034*/ 	.byte	0x00, 0xf5, 0x21, 0x00


	//----- nvinfo : EIATTR_KPARAM_INFO
	.align		4
.L_166:
        /*0038*/ 	.byte	0x04, 0x17
        /*003a*/ 	.short	(.L_168 - .L_167)
.L_167:
        /*003c*/ 	.word	0x00000000
        /*0040*/ 	.short	0x0002
        /*0042*/ 	.short	0x0010
        /*0044*/ 	.byte	0x00, 0xf5, 0x21, 0x00


	//----- nvinfo : EIATTR_KPARAM_INFO
	.align		4
.L_168:
        /*0048*/ 	.byte	0x04, 0x17
        /*004a*/ 	.short	(.L_170 - .L_169)
.L_169:
        /*004c*/ 	.word	0x00000000
        /*0050*/ 	.short	0x0001
        /*0052*/ 	.short	0x0008
        /*0054*/ 	.byte	0x00, 0xf5, 0x21, 0x00


	//----- nvinfo : EIATTR_KPARAM_INFO
	.align		4
.L_170:
        /*0058*/ 	.byte	0x04, 0x17
        /*005a*/ 	.short	(.L_172 - .L_171)
.L_171:
        /*005c*/ 	.word	0x00000000
        /*0060*/ 	.short	0x0000
        /*0062*/ 	.short	0x0000
        /*0064*/ 	.byte	0x00, 0xf5, 0x21, 0x00


	//----- nvinfo : EIATTR_SPARSE_MMA_MASK
	.align		4
.L_172:
        /*0068*/ 	.byte	0x03, 0x50
        /*006a*/ 	.short	0x0000


	//----- nvinfo : EIATTR_MAXREG_COUNT
	.align		4
        /*006c*/ 	.byte	0x03, 0x1b
        /*006e*/ 	.short	0x00ff


	//----- nvinfo : EIATTR_MERCURY_ISA_VERSION
	.align		4
        /*0070*/ 	.byte	0x03, 0x5f
        /*0072*/ 	.short	0x0101


	//----- nvinfo : EIATTR_VRC_CTA_INIT_COUNT
	.align		4
        /*0074*/ 	.byte	0x02, 0x4a
	.zero		1
	.zero		1


	//----- nvinfo : EIATTR_EXIT_INSTR_OFFSETS
	.align		4
        /*0078*/ 	.byte	0x04, 0x1c
        /*007a*/ 	.short	(.L_174 - .L_173)


	//   ....[0]....
.L_173:
        /*007c*/ 	.word	0x000000c0


	//   ....[1]....
        /*0080*/ 	.word	0x00000250


	//----- nvinfo : EIATTR_CBANK_PARAM_SIZE
	.align		4
.L_174:
        /*0084*/ 	.byte	0x03, 0x19
        /*0086*/ 	.short	0x0028


	//----- nvinfo : EIATTR_PARAM_CBANK
	.align		4
        /*0088*/ 	.byte	0x04, 0x0a
        /*008a*/ 	.short	(.L_176 - .L_175)
	.align		4
.L_175:
        /*008c*/ 	.word	index@(.nv.constant0._Z15histogramKernelPKhPiS1_S1_ii)
        /*0090*/ 	.short	0x0380
        /*0092*/ 	.short	0x0028


	//----- nvinfo : EIATTR_SW_WAR
	.align		4
.L_176:
        /*0094*/ 	.byte	0x04, 0x36
        /*0096*/ 	.short	(.L_178 - .L_177)
.L_177:
        /*0098*/ 	.word	0x00000008
.L_178:


//--------------------- .nv.callgraph             --------------------------
	.section	.nv.callgraph,"",@"SHT_CUDA_CALLGRAPH"
	.align	4
	.sectionentsize	8
	.align		4
        /*0000*/ 	.word	0x00000000
	.align		4
        /*0004*/ 	.word	0xffffffff
	.align		4
        /*0008*/ 	.word	0x00000000
	.align		4
        /*000c*/ 	.word	0xfffffffe
	.align		4
        /*0010*/ 	.word	0x00000000
	.align		4
        /*0014*/ 	.word	0xfffffffd
	.align		4
        /*0018*/ 	.word	0x00000000
	.align		4
        /*001c*/ 	.word	0xfffffffc


//--------------------- .nv.constant4             --------------------------
	.section	.nv.constant4,"a",@progbits
	.align	8
	.align		8
.nv.constant4:
        /*0000*/ 	.dword	_ZN34_INTERNAL_033ee333_4_k_cu_54b917d34cuda3std3__45__cpo5beginE
	.align		8
        /*0008*/ 	.dword	_ZN34_INTERNAL_033ee333_4_k_cu_54b917d34cuda3std3__45__cpo3endE
	.align		8
        /*0010*/ 	.dword	_ZN34_INTERNAL_033ee333_4_k_cu_54b917d34cuda3std3__45__cpo6cbeginE
	.align		8
        /*0018*/ 	.dword	_ZN34_INTERNAL_033ee333_4_k_cu_54b917d34cuda3std3__45__cpo4cendE
	.align		8
        /*0020*/ 	.dword	_ZN34_INTERNAL_033ee333_4_k_cu_54b917d34cuda3std3__45__cpo6rbeginE
	.align		8
        /*0028*/ 	.dword	_ZN34_INTERNAL_033ee333_4_k_cu_54b917d34cuda3std3__45__cpo4rendE
	.align		8
        /*0030*/ 	.dword	_ZN34_INTERNAL_033ee333_4_k_cu_54b917d34cuda3std3__45__cpo7crbeginE
	.align		8
        /*0038*/ 	.dword	_ZN34_INTERNAL_033ee333_4_k_cu_54b917d34cuda3std3__45__cpo5crendE
	.align		8
        /*0040*/ 	.dword	_ZN34_INTERNAL_033ee333_4_k_cu_54b917d34cuda3std3__436_GLOBAL__N__033ee333_4_k_cu_54b917d36ignoreE
	.align		8
        /*0048*/ 	.dword	_ZN34_INTERNAL_033ee333_4_k_cu_54b917d34cuda3std3__419piecewise_constructE
	.align		8
        /*0050*/ 	.dword	_ZN34_INTERNAL_033ee333_4_k_cu_54b917d34cuda3std3__48in_placeE
	.align		8
        /*0058*/ 	.dword	_ZN34_INTERNAL_033ee333_4_k_cu_54b917d34cuda3std3__420unreachable_sentinelE
	.align		8
        /*0060*/ 	.dword	_ZN34_INTERNAL_033ee333_4_k_cu_54b917d34cuda3std3__47nulloptE
	.align		8
        /*0068*/ 	.dword	_ZN34_INTERNAL_033ee333_4_k_cu_54b917d34cuda3std3__48unexpectE
	.align		8
        /*0070*/ 	.dword	_ZN34_INTERNAL_033ee333_4_k_cu_54b917d34cuda3std6ranges3__45__cpo4swapE
	.align		8
        /*0078*/ 	.dword	_ZN34_INTERNAL_033ee333_4_k_cu_54b917d34cuda3std6ranges3__45__cpo9iter_moveE
	.align		8
        /*0080*/ 	.dword	_ZN34_INTERNAL_033ee333_4_k_cu_54b917d34cuda3std6ranges3__45__cpo5beginE
	.align		8
        /*0088*/ 	.dword	_ZN34_INTERNAL_033ee333_4_k_cu_54b917d34cuda3std6ranges3__45__cpo3endE
	.align		8
        /*0090*/ 	.dword	_ZN34_INTERNAL_033ee333_4_k_cu_54b917d34cuda3std6ranges3__45__cpo6cbeginE
	.align		8
        /*0098*/ 	.dword	_ZN34_INTERNAL_033ee333_4_k_cu_54b917d34cuda3std6ranges3__45__cpo4cendE
	.align		8
        /*00a0*/ 	.dword	_ZN34_INTERNAL_033ee333_4_k_cu_54b917d34cuda3std6ranges3__45__cpo7advanceE
	.align		8
        /*00a8*/ 	.dword	_ZN34_INTERNAL_033ee333_4_k_cu_54b917d34cuda3std6ranges3__45__cpo9iter_swapE
	.align		8
        /*00b0*/ 	.dword	_ZN34_INTERNAL_033ee333_4_k_cu_54b917d34cuda3std6ranges3__45__cpo4nextE
	.align		8
        /*00b8*/ 	.dword	_ZN34_INTERNAL_033ee333_4_k_cu_54b917d34cuda3std6ranges3__45__cpo4prevE
	.align		8
        /*00c0*/ 	.dword	_ZN34_INTERNAL_033ee333_4_k_cu_54b917d34cuda3std6ranges3__45__cpo4dataE
	.align		8
        /*00c8*/ 	.dword	_ZN34_INTERNAL_033ee333_4_k_cu_54b917d34cuda3std6ranges3__45__cpo5cdataE
	.align		8
        /*00d0*/ 	.dword	_ZN34_INTERNAL_033ee333_4_k_cu_54b917d34cuda3std6ranges3__45__cpo4sizeE
	.align		8
        /*00d8*/ 	.dword	_ZN34_INTERNAL_033ee333_4_k_cu_54b917d34cuda3std6ranges3__45__cpo5ssizeE
	.align		8
        /*00e0*/ 	.dword	_ZN34_INTERNAL_033ee333_4_k_cu_54b917d34cuda3std6ranges3__45__cpo8distanceE
	.align		8
        /*00e8*/ 	.dword	_ZN34_INTERNAL_033ee333_4_k_cu_54b917d36thrust24THRUST_300001_SM_1000_NS8cuda_cub3parE
	.align		8
        /*00f0*/ 	.dword	_ZN34_INTERNAL_033ee333_4_k_cu_54b917d36thrust24THRUST_300001_SM_1000_NS8cuda_cub10par_nosyncE
	.align		8
        /*00f8*/ 	.dword	_ZN34_INTERNAL_033ee333_4_k_cu_54b917d36thrust24THRUST_300001_SM_1000_NS6system6detail10sequential3seqE
	.align		8
        /*0100*/ 	.dword	_ZN34_INTERNAL_033ee333_4_k_cu_54b917d36thrust24THRUST_300001_SM_1000_NS12placeholders2_1E
	.align		8
        /*0108*/ 	.dword	_ZN34_INTERNAL_033ee333_4_k_cu_54b917d36thrust24THRUST_300001_SM_1000_NS12placeholders2_2E
	.align		8
        /*0110*/ 	.dword	_ZN34_INTERNAL_033ee333_4_k_cu_54b917d36thrust24THRUST_300001_SM_1000_NS12placeholders2_3E
	.align		8
        /*0118*/ 	.dword	_ZN34_INTERNAL_033ee333_4_k_cu_54b917d36thrust24THRUST_300001_SM_1000_NS12placeholders2_4E
	.align		8
        /*0120*/ 	.dword	_ZN34_INTERNAL_033ee333_4_k_cu_54b917d36thrust24THRUST_300001_SM_1000_NS12placeholders2_5E
	.align		8
        /*0128*/ 	.dword	_ZN34_INTERNAL_033ee333_4_k_cu_54b917d36thrust24THRUST_300001_SM_1000_NS12placeholders2_6E
	.align		8
        /*0130*/ 	.dword	_ZN34_INTERNAL_033ee333_4_k_cu_54b917d36thrust24THRUST_300001_SM_1000_NS12placeholders2_7E
	.align		8
        /*0138*/ 	.dword	_ZN34_INTERNAL_033ee333_4_k_cu_54b917d36thrust24THRUST_300001_SM_1000_NS12placeholders2_8E
	.align		8
        /*0140*/ 	.dword	_ZN34_INTERNAL_033ee333_4_k_cu_54b917d36thrust24THRUST_300001_SM_1000_NS12placeholders2_9E
	.align		8
        /*0148*/ 	.dword	_ZN34_INTERNAL_033ee333_4_k_cu_54b917d36thrust24THRUST_300001_SM_1000_NS12placeholders3_10E
	.align		8
        /*0150*/ 	.dword	_ZN34_INTERNAL_033ee333_4_k_cu_54b917d36thrust24THRUST_300001_SM_1000_NS3seqE


//--------------------- .text._ZN3cub18CUB_300001_SM_10006detail11EmptyKernelIvEEvv --------------------------
	.section	.text._ZN3cub18CUB_300001_SM_10006detail11EmptyKernelIvEEvv,"ax",@progbits
	.align	128
        .global         _ZN3cub18CUB_300001_SM_10006detail11EmptyKernelIvEEvv
        .type           _ZN3cub18CUB_300001_SM_10006detail11EmptyKernelIvEEvv,@function
        .size           _ZN3cub18CUB_300001_SM_10006detail11EmptyKernelIvEEvv,(.L_x_20 - _ZN3cub18CUB_300001_SM_10006detail11EmptyKernelIvEEvv)
        .other          _ZN3cub18CUB_300001_SM_10006detail11EmptyKernelIvEEvv,@"STO_CUDA_ENTRY STV_DEFAULT"
_ZN3cub18CUB_300001_SM_10006detail11EmptyKernelIvEEvv:
.text._ZN3cub18CUB_300001_SM_10006detail11EmptyKernelIvEEvv:
[----:B------:R-:W-:Y:S01]  /*0000*/  LDC R1, c[0x0][0x37c] ;  /* 0x0000df00ff017b82 */ /* 0x000fe20000000800 */
[----:B------:R-:W-:Y:S05]  /*0010*/  EXIT ;  /* 0x000000000000794d */ /* 0x000fea0003800000 */
.L_x_0:
[----:B------:R-:W-:-:S00]  /*0020*/  BRA `(.L_x_0) ;  /* 0xfffffffc00fc7947 */ /* 0x000fc0000383ffff */
[----:B------:R-:W-:-:S00]  /*0030*/  NOP ;  /* 0x0000000000007918 */ /* 0x000fc00000000000 */
        /* <DEDUP_REMOVED lines=12> */
.L_x_20:


//--------------------- .text._Z16YCbCrtoRGBKernelPKhPhii --------------------------
	.section	.text._Z16YCbCrtoRGBKernelPKhPhii,"ax",@progbits
	.align	128
        .global         _Z16YCbCrtoRGBKernelPKhPhii
        .type           _Z16YCbCrtoRGBKernelPKhPhii,@function
        .size           _Z16YCbCrtoRGBKernelPKhPhii,(.L_x_21 - _Z16YCbCrtoRGBKernelPKhPhii)
        .other          _Z16YCbCrtoRGBKernelPKhPhii,@"STO_CUDA_ENTRY STV_DEFAULT"
_Z16YCbCrtoRGBKernelPKhPhii:
.text._Z16YCbCrtoRGBKernelPKhPhii:
[----:B------:R-:W-:Y:S01]  /*0000*/  LDC R1, c[0x0][0x37c] ;  /* 0x0000df00ff017b82 */ /* 0x000fe20000000800 */
[----:B------:R-:W0:Y:S07]  /*0010*/  S2R R2, SR_TID.Y ;  /* 0x0000000000027919 */ /* 0x000e2e0000002200 */
[----:B------:R-:W1:Y:S01]  /*0020*/  LDC R0, c[0x0][0x360] ;  /* 0x0000d800ff007b82 */ /* 0x000e620000000800 */
[----:B------:R-:W2:Y:S01]  /*0030*/  LDCU.64 UR6, c[0x0][0x390] ;  /* 0x00007200ff0677ac */ /* 0x000ea20008000a00 */
[----:B------:R-:W1:Y:S06]  /*0040*/  S2R R5, SR_TID.X ;  /* 0x0000000000057919 */ /* 0x000e6c0000002100 */
[----:B------:R-:W0:Y:S08]  /*0050*/  S2UR UR5, SR_CTAID.Y ;  /* 0x00000000000579c3 */ /* 0x000e300000002600 */
[----:B------:R-:W0:Y:S08]  /*0060*/  LDC R3, c[0x0][0x364] ;  /* 0x0000d900ff037b82 */ /* 0x000e300000000800 */
[----:B------:R-:W1:Y:S01]  /*0070*/  S2UR UR4, SR_CTAID.X ;  /* 0x00000000000479c3 */ /* 0x000e620000002500 */
[----:B0-----:R-:W-:-:S05]  /*0080*/  IMAD R3, R3, UR5, R2 ;  /* 0x0000000503037c24 */ /* 0x001fca000f8e0202 */
[----:B--2---:R-:W-:Y:S01]  /*0090*/  ISETP.GE.AND P0, PT, R3, UR7, PT ;  /* 0x0000000703007c0c */ /* 0x004fe2000bf06270 */
[----:B-1----:R-:W-:-:S05]  /*00a0*/  IMAD R0, R0, UR4, R5 ;  /* 0x0000000400007c24 */ /* 0x002fca000f8e0205 */
[----:B------:R-:W-:-:S13]  /*00b0*/  ISETP.GE.OR P0, PT, R0, UR6, P0 ;  /* 0x0000000600007c0c */ /* 0x000fda0008706670 */
[----:B------:R-:W-:Y:S05]  /*00c0*/  @P0 EXIT ;  /* 0x000000000000094d */ /* 0x000fea0003800000 */
[----:B------:R-:W0:Y:S01]  /*00d0*/  LDCU.128 UR8, c[0x0][0x380] ;  /* 0x00007000ff0877ac */ /* 0x000e220008000c00 */
[C---:B------:R-:W-:Y:S02]  /*00e0*/  VIADD R5, R3.reuse, UR7 ;  /* 0x0000000703057c36 */ /* 0x040fe40008000000 */
[--C-:B------:R-:W-:Y:S01]  /*00f0*/  IMAD R3, R3, UR6, R0.reuse ;  /* 0x0000000603037c24 */ /* 0x100fe2000f8e0200 */
[----:B------:R-:W1:Y:S01]  /*0100*/  LDCU.64 UR4, c[0x0][0x358] ;  /* 0x00006b00ff0477ac */ /* 0x000e620008000a00 */
[C---:B------:R-:W-:Y:S02]  /*0110*/  IMAD R2, R5.reuse, UR6, R0 ;  /* 0x0000000605027c24 */ /* 0x040fe4000f8e0200 */
[----:B------:R-:W-:Y:S01]  /*0120*/  VIADD R7, R5, UR7 ;  /* 0x0000000705077c36 */ /* 0x000fe20008000000 */
[----:B------:R-:W-:Y:S02]  /*0130*/  SHF.R.S32.HI R19, RZ, 0x1f, R3 ;  /* 0x0000001fff137819 */ /* 0x000fe40000011403 */
[----:B------:R-:W-:Y:S01]  /*0140*/  SHF.R.S32.HI R20, RZ, 0x1f, R2 ;  /* 0x0000001fff147819 */ /* 0x000fe20000011402 */
[----:B------:R-:W-:-:S05]  /*0150*/  IMAD R0, R7, UR6, R0 ;  /* 0x0000000607007c24 */ /* 0x000fca000f8e0200 */
[----:B------:R-:W-:Y:S02]  /*0160*/  SHF.R.S32.HI R18, RZ, 0x1f, R0 ;  /* 0x0000001fff127819 */ /* 0x000fe40000011400 */
[----:B0-----:R-:W-:Y:S02]  /*0170*/  IADD3 R10, P0, PT, R3, UR8, RZ ;  /* 0x00000008030a7c10 */ /* 0x001fe4000ff1e0ff */
[----:B------:R-:W-:Y:S02]  /*0180*/  IADD3 R14, P1, PT, R2, UR8, RZ ;  /* 0x00000008020e7c10 */ /* 0x000fe4000ff3e0ff */
[----:B------:R-:W-:Y:S02]  /*0190*/  IADD3.X R11, PT, PT, R19, UR9, RZ, P0, !PT ;  /* 0x00000009130b7c10 */ /* 0x000fe400087fe4ff */
[----:B------:R-:W-:Y:S02]  /*01a0*/  IADD3.X R15, PT, PT, R20, UR9, RZ, P1, !PT ;  /* 0x00000009140f7c10 */ /* 0x000fe40008ffe4ff */
[----:B------:R-:W-:Y:S01]  /*01b0*/  IADD3 R16, P0, PT, R0, UR8, RZ ;  /* 0x0000000800107c10 */ /* 0x000fe2000ff1e0ff */
[----:B-1----:R-:W2:Y:S03]  /*01c0*/  LDG.E.U8 R4, desc[UR4][R10.64] ;  /* 0x000000040a047981 */ /* 0x002ea6000c1e1100 */
[----:B------:R-:W-:Y:S01]  /*01d0*/  IADD3.X R17, PT, PT, R18, UR9, RZ, P0, !PT ;  /* 0x0000000912117c10 */ /* 0x000fe200087fe4ff */
[----:B------:R-:W3:Y:S04]  /*01e0*/  LDG.E.U8 R14, desc[UR4][R14.64] ;  /* 0x000000040e0e7981 */ /* 0x000ee8000c1e1100 */
[----:B------:R-:W4:Y:S01]  /*01f0*/  LDG.E.U8 R16, desc[UR4][R16.64] ;  /* 0x0000000410107981 */ /* 0x000f22000c1e1100 */
[----:B------:R-:W-:Y:S01]  /*0200*/  UMOV UR12, 0x581494 ;  /* 0x00581494000c7882 */ /* 0x000fe20000000000 */
[----:B------:R-:W-:Y:S01]  /*0210*/  UMOV UR13, 0x3fd60653 ;  /* 0x3fd60653000d7882 */ /* 0x000fe20000000000 */
[----:B------:R-:W-:Y:S01]  /*0220*/  UMOV UR8, 0x8d4fdf3b ;  /* 0x8d4fdf3b00087882 */ /* 0x000fe20000000000 */
[----:B------:R-:W-:Y:S01]  /*0230*/  UMOV UR9, 0x3ff66e97 ;  /* 0x3ff66e9700097882 */ /* 0x000fe20000000000 */
[----:B------:R-:W-:Y:S01]  /*0240*/  IADD3 R2, P1, PT, R2, UR10, RZ ;  /* 0x0000000a02027c10 */ /* 0x000fe2000ff3e0ff */
[----:B--2---:R-:W-:Y:S01]  /*0250*/  I2F.F64.U16 R4, R4 ;  /* 0x0000000400047312 */ /* 0x004fe20000101800 */
[----:B---3--:R-:W-:-:S02]  /*0260*/  VIADD R6, R14, 0xffffff80 ;  /* 0xffffff800e067836 */ /* 0x008fc40000000000 */
[----:B----4-:R-:W-:-:S05]  /*0270*/  VIADD R8, R16, 0xffffff80 ;  /* 0xffffff8010087836 */ /* 0x010fca0000000000 */
[----:B------:R-:W0:Y:S08]  /*0280*/  I2F.F64 R6, R6 ;  /* 0x0000000600067312 */ /* 0x000e300000201c00 */
[----:B------:R-:W1:Y:S01]  /*0290*/  I2F.F64 R8, R8 ;  /* 0x0000000800087312 */ /* 0x000e620000201c00 */
[--C-:B0-----:R-:W-:Y:S02]  /*02a0*/  DFMA R12, R6, -UR12, R4.reuse ;  /* 0x8000000c060c7c2b */ /* 0x101fe40008000004 */
[----:B-1----:R-:W-:Y:S01]  /*02b0*/  DFMA R10, R8, UR8, R4 ;  /* 0x00000008080a7c2b */ /* 0x002fe20008000004 */
[----:B------:R-:W-:Y:S01]  /*02c0*/  UMOV UR8, 0xbd9cae21 ;  /* 0xbd9cae2100087882 */ /* 0x000fe20000000000 */
[----:B------:R-:W-:-:S04]  /*02d0*/  UMOV UR9, 0x3fe6da33 ;  /* 0x3fe6da3300097882 */ /* 0x000fc80000000000 */
[----:B------:R-:W-:Y:S01]  /*02e0*/  DFMA R12, R8, -UR8, R12 ;  /* 0x80000008080c7c2b */ /* 0x000fe2000800000c */
[----:B------:R-:W-:Y:S01]  /*02f0*/  UMOV UR8, 0xac083127 ;  /* 0xac08312700087882 */ /* 0x000fe20000000000 */
[----:B------:R-:W-:Y:S01]  /*0300*/  UMOV UR9, 0x3ffc5a1c ;  /* 0x3ffc5a1c00097882 */ /* 0x000fe20000000000 */
[----:B------:R-:W-:Y:S01]  /*0310*/  IADD3 R8, P2, PT, R0, UR10, RZ ;  /* 0x0000000a00087c10 */ /* 0x000fe2000ff5e0ff */
[----:B------:R-:W-:Y:S01]  /*0320*/  DFMA R4, R6, UR8, R4 ;  /* 0x0000000806047c2b */ /* 0x000fe20008000004 */
[----:B------:R-:W0:Y:S01]  /*0330*/  F2I.U32.F64.TRUNC R11, R10 ;  /* 0x0000000a000b7311 */ /* 0x000e22000030d000 */
[----:B------:R-:W-:Y:S02]  /*0340*/  IADD3 R6, P0, PT, R3, UR10, RZ ;  /* 0x0000000a03067c10 */ /* 0x000fe4000ff1e0ff */
[----:B------:R-:W-:Y:S02]  /*0350*/  IADD3.X R3, PT, PT, R20, UR11, RZ, P1, !PT ;  /* 0x0000000b14037c10 */ /* 0x000fe40008ffe4ff */
[----:B------:R-:W-:-:S02]  /*0360*/  IADD3.X R7, PT, PT, R19, UR11, RZ, P0, !PT ;  /* 0x0000000b13077c10 */ /* 0x000fc400087fe4ff */
[----:B------:R-:W-:Y:S01]  /*0370*/  IADD3.X R9, PT, PT, R18, UR11, RZ, P2, !PT ;  /* 0x0000000b12097c10 */ /* 0x000fe200097fe4ff */
[----:B------:R-:W1:Y:S02]  /*0380*/  F2I.U32.F64.TRUNC R13, R12 ;  /* 0x0000000c000d7311 */ /* 0x000e64000030d000 */
[----:B0-----:R-:W-:Y:S06]  /*0390*/  STG.E.U8 desc[UR4][R6.64], R11 ;  /* 0x0000000b06007986 */ /* 0x001fec000c101104 */
[----:B------:R-:W0:Y:S01]  /*03a0*/  F2I.U32.F64.TRUNC R5, R4 ;  /* 0x0000000400057311 */ /* 0x000e22000030d000 */
[----:B-1----:R-:W-:Y:S04]  /*03b0*/  STG.E.U8 desc[UR4][R2.64], R13 ;  /* 0x0000000d02007986 */ /* 0x002fe8000c101104 */
[----:B0-----:R-:W-:Y:S01]  /*03c0*/  STG.E.U8 desc[UR4][R8.64], R5 ;  /* 0x0000000508007986 */ /* 0x001fe2000c101104 */
[----:B------:R-:W-:Y:S05]  /*03d0*/  EXIT ;  /* 0x000000000000794d */ /* 0x000fea0003800000 */
.L_x_1:
        /* <DEDUP_REMOVED lines=10> */
.L_x_21:


//--------------------- .text._Z16RGBtoYCbCrKernelPKhPhii --------------------------
	.section	.text._Z16RGBtoYCbCrKernelPKhPhii,"ax",@progbits
	.align	128
        .global         _Z16RGBtoYCbCrKernelPKhPhii
        .type           _Z16RGBtoYCbCrKernelPKhPhii,@function
        .size           _Z16RGBtoYCbCrKernelPKhPhii,(.L_x_22 - _Z16RGBtoYCbCrKernelPKhPhii)
        .other          _Z16RGBtoYCbCrKernelPKhPhii,@"STO_CUDA_ENTRY STV_DEFAULT"
_Z16RGBtoYCbCrKernelPKhPhii:
.text._Z16RGBtoYCbCrKernelPKhPhii:
        /* <DEDUP_REMOVED lines=20> */
[----:B------:R-:W-:-:S02]  /*0140*/  SHF.R.S32.HI R16, RZ, 0x1f, R5 ;  /* 0x0000001fff107819 */ /* 0x000fc40000011405 */
[----:B0-----:R-:W-:-:S04]  /*0150*/  IADD3 R2, P0, PT, R5, UR8, RZ ;  /* 0x0000000805027c10 */ /* 0x001fc8000ff1e0ff */
[----:B------:R-:W-:Y:S02]  /*0160*/  IADD3.X R3, PT, PT, R16, UR9, RZ, P0, !PT ;  /* 0x0000000910037c10 */ /* 0x000fe400087fe4ff */
[----:B------:R-:W-:Y:S01]  /*0170*/  IADD3 R18, P0, PT, R0, UR8, RZ ;  /* 0x0000000800127c10 */ /* 0x000fe2000ff1e0ff */
[----:B------:R-:W-:Y:S02]  /*0180*/  IMAD R4, R9, UR6, R4 ;  /* 0x0000000609047c24 */ /* 0x000fe4000f8e0204 */
[----:B-1----:R-:W2:Y:S01]  /*0190*/  LDG.E.U8 R17, desc[UR4][R2.64] ;  /* 0x0000000402117981 */ /* 0x002ea2000c1e1100 */
[----:B------:R-:W-:Y:S02]  /*01a0*/  IADD3.X R19, PT, PT, R7, UR9, RZ, P0, !PT ;  /* 0x0000000907137c10 */ /* 0x000fe400087fe4ff */
[----:B------:R-:W-:Y:S02]  /*01b0*/  IADD3 R20, P0, PT, R4, UR8, RZ ;  /* 0x0000000804147c10 */ /* 0x000fe4000ff1e0ff */
[----:B------:R-:W-:Y:S01]  /*01c0*/  SHF.R.S32.HI R6, RZ, 0x1f, R4 ;  /* 0x0000001fff067819 */ /* 0x000fe20000011404 */
[----:B------:R-:W3:Y:S03]  /*01d0*/  LDG.E.U8 R8, desc[UR4][R18.64] ;  /* 0x0000000412087981 */ /* 0x000ee6000c1e1100 */
[----:B------:R-:W-:-:S05]  /*01e0*/  IADD3.X R21, PT, PT, R6, UR9, RZ, P0, !PT ;  /* 0x0000000906157c10 */ /* 0x000fca00087fe4ff */
[----:B------:R-:W4:Y:S01]  /*01f0*/  LDG.E.U8 R20, desc[UR4][R20.64] ;  /* 0x0000000414147981 */ /* 0x000f22000c1e1100 */
[----:B------:R-:W-:Y:S01]  /*0200*/  UMOV UR8, 0x39581062 ;  /* 0x3958106200087882 */ /* 0x000fe20000000000 */
[----:B------:R-:W-:Y:S01]  /*0210*/  UMOV UR9, 0x3fe2c8b4 ;  /* 0x3fe2c8b400097882 */ /* 0x000fe20000000000 */
[----:B------:R-:W-:Y:S01]  /*0220*/  UMOV UR12, 0xeb95e5b0 ;  /* 0xeb95e5b0000c7882 */ /* 0x000fe20000000000 */
[----:B------:R-:W-:Y:S01]  /*0230*/  UMOV UR13, 0x3fd5336d ;  /* 0x3fd5336d000d7882 */ /* 0x000fe20000000000 */
[----:B------:R-:W-:Y:S01]  /*0240*/  IADD3 R4, P2, PT, R4, UR10, RZ ;  /* 0x0000000a04047c10 */ /* 0x000fe2000ff5e0ff */
[----:B--2---:R-:W0:Y:S08]  /*0250*/  I2F.F64.U16 R10, R17 ;  /* 0x00000011000a7312 */ /* 0x004e300000101800 */
[----:B---3--:R-:W1:Y:S01]  /*0260*/  I2F.F64.U16 R8, R8 ;  /* 0x0000000800087312 */ /* 0x008e620000101800 */
[----:B0-----:R-:W-:-:S07]  /*0270*/  DMUL R12, R10, UR8 ;  /* 0x000000080a0c7c28 */ /* 0x001fce0008000000 */
[----:B----4-:R-:W0:Y:S01]  /*0280*/  I2F.F64.U16 R2, R20 ;  /* 0x0000001400027312 */ /* 0x010e220000101800 */
[----:B------:R-:W-:Y:S01]  /*0290*/  UMOV UR8, 0xc0ce91c9 ;  /* 0xc0ce91c900087882 */ /* 0x000fe20000000000 */
[----:B------:R-:W-:Y:S01]  /*02a0*/  UMOV UR9, 0x3fdacbc8 ;  /* 0x3fdacbc800097882 */ /* 0x000fe20000000000 */
[C---:B------:R-:W-:Y:S01]  /*02b0*/  DMUL R14, R10.reuse, -UR12 ;  /* 0x8000000c0a0e7c28 */ /* 0x040fe20008000000 */
[----:B------:R-:W-:Y:S01]  /*02c0*/  UMOV UR12, 0x28d434a0 ;  /* 0x28d434a0000c7882 */ /* 0x000fe20000000000 */
[----:B------:R-:W-:Y:S01]  /*02d0*/  DMUL R10, R10, -UR8 ;  /* 0x800000080a0a7c28 */ /* 0x000fe20008000000 */
[----:B------:R-:W-:Y:S01]  /*02e0*/  UMOV UR8, 0xe5604189 ;  /* 0xe560418900087882 */ /* 0x000fe20000000000 */
[----:B------:R-:W-:Y:S01]  /*02f0*/  UMOV UR9, 0x3fd322d0 ;  /* 0x3fd322d000097882 */ /* 0x000fe20000000000 */
[----:B------:R-:W-:Y:S01]  /*0300*/  UMOV UR13, 0x3fc59924 ;  /* 0x3fc59924000d7882 */ /* 0x000fe20000000000 */
[C---:B-1----:R-:W-:Y:S01]  /*0310*/  DFMA R12, R8.reuse, UR8, R12 ;  /* 0x00000008080c7c2b */ /* 0x042fe2000800000c */
[----:B------:R-:W-:Y:S01]  /*0320*/  UMOV UR8, 0x9fbe76c9 ;  /* 0x9fbe76c900087882 */ /* 0x000fe20000000000 */
[C---:B------:R-:W-:Y:S01]  /*0330*/  DFMA R14, R8.reuse, -UR12, R14 ;  /* 0x8000000c080e7c2b */ /* 0x040fe2000800000e */
[----:B------:R-:W-:Y:S01]  /*0340*/  UMOV UR9, 0x3fbd2f1a ;  /* 0x3fbd2f1a00097882 */ /* 0x000fe20000000000 */
[----:B------:R-:W-:Y:S01]  /*0350*/  DFMA R10, R8, 0.5, R10 ;  /* 0x3fe00000080a782b */ /* 0x000fe2000000000a */
[----:B------:R-:W-:-:S03]  /*0360*/  IADD3 R8, P1, PT, R5, UR10, RZ ;  /* 0x0000000a05087c10 */ /* 0x000fc6000ff3e0ff */
[C---:B0-----:R-:W-:Y:S01]  /*0370*/  DFMA R12, R2.reuse, UR8, R12 ;  /* 0x00000008020c7c2b */ /* 0x041fe2000800000c */
[----:B------:R-:W-:Y:S01]  /*0380*/  UMOV UR8, 0xfcc5b8dc ;  /* 0xfcc5b8dc00087882 */ /* 0x000fe20000000000 */
[----:B------:R-:W-:Y:S01]  /*0390*/  UMOV UR9, 0x3fb4d0dc ;  /* 0x3fb4d0dc00097882 */ /* 0x000fe20000000000 */
[C---:B------:R-:W-:Y:S01]  /*03a0*/  DFMA R14, R2.reuse, 0.5, R14 ;  /* 0x3fe00000020e782b */ /* 0x040fe2000000000e */
[----:B------:R-:W-:Y:S01]  /*03b0*/  IADD3.X R9, PT, PT, R16, UR11, RZ, P1, !PT ;  /* 0x0000000b10097c10 */ /* 0x000fe20008ffe4ff */
[----:B------:R-:W-:Y:S01]  /*03c0*/  DFMA R10, R2, -UR8, R10 ;  /* 0x80000008020a7c2b */ /* 0x000fe2000800000a */
[----:B------:R-:W-:Y:S02]  /*03d0*/  IADD3.X R5, PT, PT, R6, UR11, RZ, P2, !PT ;  /* 0x0000000b06057c10 */ /* 0x000fe400097fe4ff */
[----:B------:R-:W-:Y:S02]  /*03e0*/  IADD3 R2, P0, PT, R0, UR10, RZ ;  /* 0x0000000a00027c10 */ /* 0x000fe4000ff1e0ff */
[----:B------:R-:W0:Y:S01]  /*03f0*/  F2I.U32.F64.TRUNC R13, R12 ;  /* 0x0000000c000d7311 */ /* 0x000e22000030d000 */
[----:B------:R-:W-:Y:S01]  /*0400*/  DADD R14, R14, 128 ;  /* 0x406000000e0e7429 */ /* 0x000fe20000000000 */
[----:B------:R-:W-:Y:S01]  /*0410*/  IADD3.X R3, PT, PT, R7, UR11, RZ, P0, !PT ;  /* 0x0000000b07037c10 */ /* 0x000fe200087fe4ff */
[----:B------:R-:W-:-:S08]  /*0420*/  DADD R10, R10, 128 ;  /* 0x406000000a0a7429 */ /* 0x000fd00000000000 */
[----:B------:R-:W1:Y:S01]  /*0430*/  F2I.U32.F64.TRUNC R15, R14 ;  /* 0x0000000e000f7311 */ /* 0x000e62000030d000 */
[----:B0-----:R-:W-:Y:S07]  /*0440*/  STG.E.U8 desc[UR4][R2.64], R13 ;  /* 0x0000000d02007986 */ /* 0x001fee000c101104 */
[----:B------:R-:W0:Y:S01]  /*0450*/  F2I.U32.F64.TRUNC R11, R10 ;  /* 0x0000000a000b7311 */ /* 0x000e22000030d000 */
[----:B-1----:R-:W-:Y:S04]  /*0460*/  STG.E.U8 desc[UR4][R8.64], R15 ;  /* 0x0000000f08007986 */ /* 0x002fe8000c101104 */
[----:B0-----:R-:W-:Y:S01]  /*0470*/  STG.E.U8 desc[UR4][R4.64], R11 ;  /* 0x0000000b04007986 */ /* 0x001fe2000c101104 */
[----:B------:R-:W-:Y:S05]  /*0480*/  EXIT ;  /* 0x000000000000794d */ /* 0x000fea0003800000 */
.L_x_2:
        /* <DEDUP_REMOVED lines=15> */
.L_x_22:


//--------------------- .text._Z16compute_hist_avgPKiS0_S0_iiPf --------------------------
	.section	.text._Z16compute_hist_avgPKiS0_S0_iiPf,"ax",@progbits
	.align	128
        .global         _Z16compute_hist_avgPKiS0_S0_iiPf
        .type           _Z16compute_hist_avgPKiS0_S0_iiPf,@function
        .size           _Z16compute_hist_avgPKiS0_S0_iiPf,(.L_x_19 - _Z16compute_hist_avgPKiS0_S0_iiPf)
        .other          _Z16compute_hist_avgPKiS0_S0_iiPf,@"STO_CUDA_ENTRY STV_DEFAULT"
_Z16compute_hist_avgPKiS0_S0_iiPf:
.text._Z16compute_hist_avgPKiS0_S0_iiPf:
[----:B------:R-:W-:Y:S01]  /*0000*/  LDC R1, c[0x0][0x37c] ;  /* 0x0000df00ff017b82 */ /* 0x000fe20000000800 */
[----:B------:R-:W0:Y:S07]  /*0010*/  S2R R3, SR_TID.X ;  /* 0x0000000000037919 */ /* 0x000e2e0000002100 */
[----:B------:R-:W0:Y:S01]  /*0020*/  S2UR UR4, SR_CTAID.X ;  /* 0x00000000000479c3 */ /* 0x000e220000002500 */
[----:B------:R-:W1:Y:S07]  /*0030*/  LDCU UR5, c[0x0][0x39c] ;  /* 0x00007380ff0577ac */ /* 0x000e6e0008000800 */
[----:B------:R-:W0:Y:S02]  /*0040*/  LDC R2, c[0x0][0x360] ;  /* 0x0000d800ff027b82 */ /* 0x000e240000000800 */
[----:B0-----:R-:W-:-:S05]  /*0050*/  IMAD R2, R2, UR4, R3 ;  /* 0x0000000402027c24 */ /* 0x001fca000f8e0203 */
[----:B-1----:R-:W-:-:S13]  /*0060*/  ISETP.GE.AND P0, PT, R2, UR5, PT ;  /* 0x0000000502007c0c */ /* 0x002fda000bf06270 */
[----:B------:R-:W-:Y:S05]  /*0070*/  @P0 EXIT ;  /* 0x000000000000094d */ /* 0x000fea0003800000 */
[----:B------:R-:W0:Y:S01]  /*0080*/  LDC.64 R4, c[0x0][0x380] ;  /* 0x0000e000ff047b82 */ /* 0x000e220000000a00 */
[----:B------:R-:W1:Y:S01]  /*0090*/  LDCU.64 UR4, c[0x0][0x358] ;  /* 0x00006b00ff0477ac */ /* 0x000e620008000a00 */
[----:B------:R-:W2:Y:S06]  /*00a0*/  LDCU UR6, c[0x0][0x398] ;  /* 0x00007300ff0677ac */ /* 0x000eac0008000800 */
[----:B------:R-:W3:Y:S08]  /*00b0*/  LDC.64 R6, c[0x0][0x388] ;  /* 0x0000e200ff067b82 */ /* 0x000ef00000000a00 */
[----:B------:R-:W4:Y:S01]  /*00c0*/  LDC.64 R8, c[0x0][0x390] ;  /* 0x0000e400ff087b82 */ /* 0x000f220000000a00 */
[----:B0-----:R-:W-:-:S06]  /*00d0*/  IMAD.WIDE R4, R2, 0x4, R4 ;  /* 0x0000000402047825 */ /* 0x001fcc00078e0204 */
[----:B-1----:R-:W5:Y:S01]  /*00e0*/  LDG.E R4, desc[UR4][R4.64] ;  /* 0x0000000404047981 */ /* 0x002f62000c1e1900 */
[----:B---3--:R-:W-:-:S06]  /*00f0*/  IMAD.WIDE R6, R2, 0x4, R6 ;  /* 0x0000000402067825 */ /* 0x008fcc00078e0206 */
[----:B------:R-:W5:Y:S01]  /*0100*/  LDG.E R7, desc[UR4][R6.64] ;  /* 0x0000000406077981 */ /* 0x000f62000c1e1900 */
[----:B----4-:R-:W-:-:S06]  /*0110*/  IMAD.WIDE R8, R2, 0x4, R8 ;  /* 0x0000000402087825 */ /* 0x010fcc00078e0208 */
[----:B------:R-:W5:Y:S01]  /*0120*/  LDG.E R8, desc[UR4][R8.64] ;  /* 0x0000000408087981 */ /* 0x000f62000c1e1900 */
[----:B--2---:R-:W-:-:S05]  /*0130*/  I2FP.F32.S32 R0, UR6 ;  /* 0x0000000600007c45 */ /* 0x004fca0008201400 */
[----:B------:R-:W-:-:S04]  /*0140*/  FMUL R3, R0, 3 ;  /* 0x4040000000037820 */ /* 0x000fc80000400000 */
[----:B------:R-:W0:Y:S01]  /*0150*/  MUFU.RCP R10, R3 ;  /* 0x00000003000a7308 */ /* 0x000e220000001000 */
[----:B------:R-:W-:Y:S01]  /*0160*/  BSSY.RECONVERGENT B0, `(.L_x_3) ;  /* 0x000000d000007945 */ /* 0x000fe20003800200 */
[----:B0-----:R-:W-:-:S04]  /*0170*/  FFMA R11, -R3, R10, 1 ;  /* 0x3f800000030b7423 */ /* 0x001fc8000000010a */
[----:B------:R-:W-:Y:S01]  /*0180*/  FFMA R11, R10, R11, R10 ;  /* 0x0000000b0a0b7223 */ /* 0x000fe2000000000a */
[----:B-----5:R-:W-:-:S04]  /*0190*/  IADD3 R0, PT, PT, R8, R7, R4 ;  /* 0x0000000708007210 */ /* 0x020fc80007ffe004 */
[----:B------:R-:W-:-:S04]  /*01a0*/  I2FP.F32.S32 R0, R0 ;  /* 0x0000000000007245 */ /* 0x000fc80000201400 */
[----:B------:R-:W0:Y:S01]  /*01b0*/  FCHK P0, R0, R3 ;  /* 0x0000000300007302 */ /* 0x000e220000000000 */
[----:B------:R-:W-:-:S04]  /*01c0*/  FFMA R4, R0, R11, RZ ;  /* 0x0000000b00047223 */ /* 0x000fc800000000ff */
[----:B------:R-:W-:-:S04]  /*01d0*/  FFMA R5, -R3, R4, R0 ;  /* 0x0000000403057223 */ /* 0x000fc80000000100 */
[----:B------:R-:W-:Y:S01]  /*01e0*/  FFMA R11, R11, R5, R4 ;  /* 0x000000050b0b7223 */ /* 0x000fe20000000004 */
[----:B0-----:R-:W-:Y:S06]  /*01f0*/  @!P0 BRA `(.L_x_4) ;  /* 0x00000000000c8947 */ /* 0x001fec0003800000 */
[----:B------:R-:W-:-:S07]  /*0200*/  MOV R4, 0x220 ;  /* 0x0000022000047802 */ /* 0x000fce0000000f00 */
[----:B------:R-:W-:Y:S05]  /*0210*/  CALL.REL.NOINC `($__internal_0_$__cuda_sm3x_div_rn_noftz_f32_slowpath) ;  /* 0x0000000000187944 */ /* 0x000fea0003c00000 */
[----:B------:R-:W-:-:S07]  /*0220*/  IMAD.MOV.U32 R11, RZ, RZ, R0 ;  /* 0x000000ffff0b7224 */ /* 0x000fce00078e0000 */
.L_x_4:
[----:B------:R-:W-:Y:S05]  /*0230*/  BSYNC.RECONVERGENT B0 ;  /* 0x0000000000007941 */ /* 0x000fea0003800200 */
.L_x_3:
[----:B------:R-:W0:Y:S02]  /*0240*/  LDC.64 R4, c[0x0][0x3a0] ;  /* 0x0000e800ff047b82 */ /* 0x000e240000000a00 */
[----:B0-----:R-:W-:-:S05]  /*0250*/  IMAD.WIDE R2, R2, 0x4, R4 ;  /* 0x0000000402027825 */ /* 0x001fca00078e0204 */
[----:B------:R-:W-:Y:S01]  /*0260*/  STG.E desc[UR4][R2.64], R11 ;  /* 0x0000000b02007986 */ /* 0x000fe2000c101904 */
[----:B------:R-:W-:Y:S05]  /*0270*/  EXIT ;  /* 0x000000000000794d */ /* 0x000fea0003800000 */
        .weak           $__internal_0_$__cuda_sm3x_div_rn_noftz_f32_slowpath
        .type           $__internal_0_$__cuda_sm3x_div_rn_noftz_f32_slowpath,@function
        .size           $__internal_0_$__cuda_sm3x_div_rn_noftz_f32_slowpath,(.L_x_19 - $__internal_0_$__cuda_sm3x_div_rn_noftz_f32_slowpath)
$__internal_0_$__cuda_sm3x_div_rn_noftz_f32_slowpath:
[--C-:B------:R-:W-:Y:S01]  /*0280*/  SHF.R.U32.HI R6, RZ, 0x17, R3.reuse ;  /* 0x00000017ff067819 */ /* 0x100fe20000011603 */
[----:B------:R-:W-:Y:S01]  /*0290*/  BSSY.RECONVERGENT B1, `(.L_x_5) ;  /* 0x0000064000017945 */ /* 0x000fe20003800200 */
[--C-:B------:R-:W-:Y:S01]  /*02a0*/  SHF.R.U32.HI R5, RZ, 0x17, R0.reuse ;  /* 0x00000017ff057819 */ /* 0x100fe20000011600 */
[----:B------:R-:W-:Y:S01]  /*02b0*/  IMAD.MOV.U32 R7, RZ, RZ, R0 ;  /* 0x000000ffff077224 */ /* 0x000fe200078e0000 */
[----:B------:R-:W-:Y:S01]  /*02c0*/  LOP3.LUT R6, R6, 0xff, RZ, 0xc0, !PT ;  /* 0x000000ff06067812 */ /* 0x000fe200078ec0ff */
[----:B------:R-:W-:Y:S01]  /*02d0*/  IMAD.MOV.U32 R8, RZ, RZ, R3 ;  /* 0x000000ffff087224 */ /* 0x000fe200078e0003 */
[----:B------:R-:W-:-:S03]  /*02e0*/  LOP3.LUT R5, R5, 0xff, RZ, 0xc0, !PT ;  /* 0x000000ff05057812 */ /* 0x000fc600078ec0ff */
[----:B------:R-:W-:Y:S02]  /*02f0*/  VIADD R11, R6, 0xffffffff ;  /* 0xffffffff060b7836 */ /* 0x000fe40000000000 */
[----:B------:R-:W-:-:S03]  /*0300*/  VIADD R10, R5, 0xffffffff ;  /* 0xffffffff050a7836 */ /* 0x000fc60000000000 */
[----:B------:R-:W-:-:S04]  /*0310*/  ISETP.GT.U32.AND P0, PT, R11, 0xfd, PT ;  /* 0x000000fd0b00780c */ /* 0x000fc80003f04070 */
[----:B------:R-:W-:-:S13]  /*0320*/  ISETP.GT.U32.OR P0, PT, R10, 0xfd, P0 ;  /* 0x000000fd0a00780c */ /* 0x000fda0000704470 */
[----:B------:R-:W-:Y:S01]  /*0330*/  @!P0 IMAD.MOV.U32 R9, RZ, RZ, RZ ;  /* 0x000000ffff098224 */ /* 0x000fe200078e00ff */
[----:B------:R-:W-:Y:S06]  /*0340*/  @!P0 BRA `(.L_x_6) ;  /* 0x00000000005c8947 */ /* 0x000fec0003800000 */
[----:B------:R-:W-:Y:S02]  /*0350*/  FSETP.GTU.FTZ.AND P0, PT, |R0|, +INF , PT ;  /* 0x7f8000000000780b */ /* 0x000fe40003f1c200 */
[----:B------:R-:W-:-:S04]  /*0360*/  FSETP.GTU.FTZ.AND P1, PT, |R3|, +INF , PT ;  /* 0x7f8000000300780b */ /* 0x000fc80003f3c200 */
[----:B------:R-:W-:-:S13]  /*0370*/  PLOP3.LUT P0, PT, P0, P1, PT, 0xf8, 0x8f ;  /* 0x00000000008f781c */ /* 0x000fda0000703f70 */
[----:B------:R-:W-:Y:S05]  /*0380*/  @P0 BRA `(.L_x_7) ;  /* 0x00000004004c0947 */ /* 0x000fea0003800000 */
[----:B------:R-:W-:-:S13]  /*0390*/  LOP3.LUT P0, RZ, R8, 0x7fffffff, R7, 0xc8, !PT ;  /* 0x7fffffff08ff7812 */ /* 0x000fda000780c807 */
[----:B------:R-:W-:Y:S05]  /*03a0*/  @!P0 BRA `(.L_x_8) ;  /* 0x00000004003c8947 */ /* 0x000fea0003800000 */
[C---:B------:R-:W-:Y:S02]  /*03b0*/  FSETP.NEU.FTZ.AND P2, PT, |R0|.reuse, +INF , PT ;  /* 0x7f8000000000780b */ /* 0x040fe40003f5d200 */
[----:B------:R-:W-:Y:S02]  /*03c0*/  FSETP.NEU.FTZ.AND P1, PT, |R3|, +INF , PT ;  /* 0x7f8000000300780b */ /* 0x000fe40003f3d200 */
[----:B------:R-:W-:-:S11]  /*03d0*/  FSETP.NEU.FTZ.AND P0, PT, |R0|, +INF , PT ;  /* 0x7f8000000000780b */ /* 0x000fd60003f1d200 */
[----:B------:R-:W-:Y:S05]  /*03e0*/  @!P1 BRA !P2, `(.L_x_8) ;  /* 0x00000004002c9947 */ /* 0x000fea0005000000 */
[----:B------:R-:W-:-:S04]  /*03f0*/  LOP3.LUT P2, RZ, R7, 0x7fffffff, RZ, 0xc0, !PT ;  /* 0x7fffffff07ff7812 */ /* 0x000fc8000784c0ff */
[----:B------:R-:W-:-:S13]  /*0400*/  PLOP3.LUT P1, PT, P1, P2, PT, 0x2f, 0xf2 ;  /* 0x0000000000f2781c */ /* 0x000fda0000f24577 */
[----:B------:R-:W-:Y:S05]  /*0410*/  @P1 BRA `(.L_x_9) ;  /* 0x0000000400181947 */ /* 0x000fea0003800000 */
[----:B------:R-:W-:-:S04]  /*0420*/  LOP3.LUT P1, RZ, R8, 0x7fffffff, RZ, 0xc0, !PT ;  /* 0x7fffffff08ff7812 */ /* 0x000fc8000782c0ff */
[----:B------:R-:W-:-:S13]  /*0430*/  PLOP3.LUT P0, PT, P0, P1, PT, 0x2f, 0xf2 ;  /* 0x0000000000f2781c */ /* 0x000fda0000702577 */
[----:B------:R-:W-:Y:S05]  /*0440*/  @P0 BRA `(.L_x_10) ;  /* 0x0000000400000947 */ /* 0x000fea0003800000 */
[----:B------:R-:W-:Y:S02]  /*0450*/  ISETP.GE.AND P0, PT, R10, RZ, PT ;  /* 0x000000ff0a00720c */ /* 0x000fe40003f06270 */
[----:B------:R-:W-:-:S11]  /*0460*/  ISETP.GE.AND P1, PT, R11, RZ, PT ;  /* 0x000000ff0b00720c */ /* 0x000fd60003f26270 */
[----:B------:R-:W-:Y:S02]  /*0470*/  @P0 IMAD.MOV.U32 R9, RZ, RZ, RZ ;  /* 0x000000ffff090224 */ /* 0x000fe400078e00ff */
[----:B------:R-:W-:Y:S01]  /*0480*/  @!P0 FFMA R7, R0, 1.84467440737095516160e+19, RZ ;  /* 0x5f80000000078823 */ /* 0x000fe200000000ff */
[----:B------:R-:W-:Y:S02]  /*0490*/  @!P0 IMAD.MOV.U32 R9, RZ, RZ, -0x40 ;  /* 0xffffffc0ff098424 */ /* 0x000fe400078e00ff */
[----:B------:R-:W-:Y:S02]  /*04a0*/  @!P1 FFMA R8, R3, 1.84467440737095516160e+19, RZ ;  /* 0x5f80000003089823 */ /* 0x000fe400000000ff */
[----:B------:R-:W-:-:S07]  /*04b0*/  @!P1 VIADD R9, R9, 0x40 ;  /* 0x0000004009099836 */ /* 0x000fce0000000000 */
.L_x_6:
[----:B------:R-:W-:Y:S01]  /*04c0*/  LEA R3, R6, 0xc0800000, 0x17 ;  /* 0xc080000006037811 */ /* 0x000fe200078eb8ff */
[----:B------:R-:W-:Y:S01]  /*04d0*/  VIADD R5, R5, 0xffffff81 ;  /* 0xffffff8105057836 */ /* 0x000fe20000000000 */
[----:B------:R-:W-:Y:S03]  /*04e0*/  BSSY.RECONVERGENT B2, `(.L_x_11) ;  /* 0x0000035000027945 */ /* 0x000fe60003800200 */
[----:B------:R-:W-:Y:S01]  /*04f0*/  IMAD.IADD R3, R8, 0x1, -R3 ;  /* 0x0000000108037824 */ /* 0x000fe200078e0a03 */
[C---:B------:R-:W-:Y:S01]  /*0500*/  IADD3 R6, PT, PT, R5.reuse, 0x7f, -R6 ;  /* 0x0000007f05067810 */ /* 0x040fe20007ffe806 */
[----:B------:R-:W-:Y:S02]  /*0510*/  IMAD R0, R5, -0x800000, R7 ;  /* 0xff80000005007824 */ /* 0x000fe400078e0207 */
[----:B------:R-:W0:Y:S01]  /*0520*/  MUFU.RCP R8, R3 ;  /* 0x0000000300087308 */ /* 0x000e220000001000 */
[----:B------:R-:W-:Y:S01]  /*0530*/  FADD.FTZ R11, -R3, -RZ ;  /* 0x800000ff030b7221 */ /* 0x000fe20000010100 */
[----:B------:R-:W-:-:S03]  /*0540*/  IMAD.IADD R6, R6, 0x1, R9 ;  /* 0x0000000106067824 */ /* 0x000fc600078e0209 */
[----:B0-----:R-:W-:-:S04]  /*0550*/  FFMA R13, R8, R11, 1 ;  /* 0x3f800000080d7423 */ /* 0x001fc8000000000b */
[----:B------:R-:W-:-:S04]  /*0560*/  FFMA R10, R8, R13, R8 ;  /* 0x0000000d080a7223 */ /* 0x000fc80000000008 */
[----:B------:R-:W-:-:S04]  /*0570*/  FFMA R7, R0, R10, RZ ;  /* 0x0000000a00077223 */ /* 0x000fc800000000ff */
[----:B------:R-:W-:-:S04]  /*0580*/  FFMA R8, R11, R7, R0 ;  /* 0x000000070b087223 */ /* 0x000fc80000000000 */
[----:B------:R-:W-:-:S04]  /*0590*/  FFMA R7, R10, R8, R7 ;  /* 0x000000080a077223 */ /* 0x000fc80000000007 */
[----:B------:R-:W-:-:S04]  /*05a0*/  FFMA R8, R11, R7, R0 ;  /* 0x000000070b087223 */ /* 0x000fc80000000000 */
[----:B------:R-:W-:-:S05]  /*05b0*/  FFMA R0, R10, R8, R7 ;  /* 0x000000080a007223 */ /* 0x000fca0000000007 */
[----:B------:R-:W-:-:S04]  /*05c0*/  SHF.R.U32.HI R3, RZ, 0x17, R0 ;  /* 0x00000017ff037819 */ /* 0x000fc80000011600 */
[----:B------:R-:W-:-:S05]  /*05d0*/  LOP3.LUT R3, R3, 0xff, RZ, 0xc0, !PT ;  /* 0x000000ff03037812 */ /* 0x000fca00078ec0ff */
[----:B------:R-:W-:-:S04]  /*05e0*/  IMAD.IADD R9, R3, 0x1, R6 ;  /* 0x0000000103097824 */ /* 0x000fc800078e0206 */
[----:B------:R-:W-:-:S05]  /*05f0*/  VIADD R3, R9, 0xffffffff ;  /* 0xffffffff09037836 */ /* 0x000fca0000000000 */
[----:B------:R-:W-:-:S13]  /*0600*/  ISETP.GE.U32.AND P0, PT, R3, 0xfe, PT ;  /* 0x000000fe0300780c */ /* 0x000fda0003f06070 */
[----:B------:R-:W-:Y:S05]  /*0610*/  @!P0 BRA `(.L_x_12) ;  /* 0x0000000000808947 */ /* 0x000fea0003800000 */
[----:B------:R-:W-:-:S13]  /*0620*/  ISETP.GT.AND P0, PT, R9, 0xfe, PT ;  /* 0x000000fe0900780c */ /* 0x000fda0003f04270 */
[----:B------:R-:W-:Y:S05]  /*0630*/  @P0 BRA `(.L_x_13) ;  /* 0x00000000006c0947 */ /* 0x000fea0003800000 */
[----:B------:R-:W-:-:S13]  /*0640*/  ISETP.GE.AND P0, PT, R9, 0x1, PT ;  /* 0x000000010900780c */ /* 0x000fda0003f06270 */
[----:B------:R-:W-:Y:S05]  /*0650*/  @P0 BRA `(.L_x_14) ;  /* 0x0000000000740947 */ /* 0x000fea0003800000 */
[----:B------:R-:W-:Y:S02]  /*0660*/  ISETP.GE.AND P0, PT, R9, -0x18, PT ;  /* 0xffffffe80900780c */ /* 0x000fe40003f06270 */
[----:B------:R-:W-:-:S11]  /*0670*/  LOP3.LUT R0, R0, 0x80000000, RZ, 0xc0, !PT ;  /* 0x8000000000007812 */ /* 0x000fd600078ec0ff */
[----:B------:R-:W-:Y:S05]  /*0680*/  @!P0 BRA `(.L_x_14) ;  /* 0x0000000000688947 */ /* 0x000fea0003800000 */
[CCC-:B------:R-:W-:Y:S01]  /*0690*/  FFMA.RZ R3, R10.reuse, R8.reuse, R7.reuse ;  /* 0x000000080a037223 */ /* 0x1c0fe2000000c007 */
[CCC-:B------:R-:W-:Y:S01]  /*06a0*/  FFMA.RM R6, R10.reuse, R8.reuse, R7.reuse ;  /* 0x000000080a067223 */ /* 0x1c0fe20000004007 */
[C---:B------:R-:W-:Y:S02]  /*06b0*/  ISETP.NE.AND P2, PT, R9.reuse, RZ, PT ;  /* 0x000000ff0900720c */ /* 0x040fe40003f45270 */
[----:B------:R-:W-:Y:S02]  /*06c0*/  ISETP.NE.AND P1, PT, R9, RZ, PT ;  /* 0x000000ff0900720c */ /* 0x000fe40003f25270 */
[----:B------:R-:W-:Y:S01]  /*06d0*/  LOP3.LUT R5, R3, 0x7fffff, RZ, 0xc0, !PT ;  /* 0x007fffff03057812 */ /* 0x000fe200078ec0ff */
[----:B------:R-:W-:Y:S01]  /*06e0*/  FFMA.RP R3, R10, R8, R7 ;  /* 0x000000080a037223 */ /* 0x000fe20000008007 */
[----:B------:R-:W-:Y:S02]  /*06f0*/  VIADD R8, R9, 0x20 ;  /* 0x0000002009087836 */ /* 0x000fe40000000000 */
[----:B------:R-:W-:Y:S01]  /*0700*/  LOP3.LUT R5, R5, 0x800000, RZ, 0xfc, !PT ;  /* 0x0080000005057812 */ /* 0x000fe200078efcff */
[----:B------:R-:W-:Y:S01]  /*0710*/  IMAD.MOV R7, RZ, RZ, -R9 ;  /* 0x000000ffff077224 */ /* 0x000fe200078e0a09 */
[----:B------:R-:W-:-:S02]  /*0720*/  FSETP.NEU.FTZ.AND P0, PT, R3, R6, PT ;  /* 0x000000060300720b */ /* 0x000fc40003f1d000 */
[----:B------:R-:W-:Y:S02]  /*0730*/  SHF.L.U32 R8, R5, R8, RZ ;  /* 0x0000000805087219 */ /* 0x000fe400000006ff */
[----:B------:R-:W-:Y:S02]  /*0740*/  SEL R6, R7, RZ, P2 ;  /* 0x000000ff07067207 */ /* 0x000fe40001000000 */
[----:B------:R-:W-:Y:S02]  /*0750*/  ISETP.NE.AND P1, PT, R8, RZ, P1 ;  /* 0x000000ff0800720c */ /* 0x000fe40000f25270 */
[----:B------:R-:W-:Y:S02]  /*0760*/  SHF.R.U32.HI R6, RZ, R6, R5 ;  /* 0x00000006ff067219 */ /* 0x000fe40000011605 */
[----:B------:R-:W-:Y:S02]  /*0770*/  PLOP3.LUT P0, PT, P0, P1, PT, 0xf8, 0x8f ;  /* 0x00000000008f781c */ /* 0x000fe40000703f70 */
[----:B------:R-:W-:-:S02]  /*0780*/  SHF.R.U32.HI R8, RZ, 0x1, R6 ;  /* 0x00000001ff087819 */ /* 0x000fc40000011606 */
[----:B------:R-:W-:-:S04]  /*0790*/  SEL R3, RZ, 0x1, !P0 ;  /* 0x00000001ff037807 */ /* 0x000fc80004000000 */
[----:B------:R-:W-:-:S04]  /*07a0*/  LOP3.LUT R3, R3, 0x1, R8, 0xf8, !PT ;  /* 0x0000000103037812 */ /* 0x000fc800078ef808 */
[----:B------:R-:W-:-:S05]  /*07b0*/  LOP3.LUT R3, R3, R6, RZ, 0xc0, !PT ;  /* 0x0000000603037212 */ /* 0x000fca00078ec0ff */
[----:B------:R-:W-:-:S05]  /*07c0*/  IMAD.IADD R3, R8, 0x1, R3 ;  /* 0x0000000108037824 */ /* 0x000fca00078e0203 */
[----:B------:R-:W-:Y:S01]  /*07d0*/  LOP3.LUT R0, R3, R0, RZ, 0xfc, !PT ;  /* 0x0000000003007212 */ /* 0x000fe200078efcff */
[----:B------:R-:W-:Y:S06]  /*07e0*/  BRA `(.L_x_14) ;  /* 0x0000000000107947 */ /* 0x000fec0003800000 */
.L_x_13:
[----:B------:R-:W-:-:S04]  /*07f0*/  LOP3.LUT R0, R0, 0x80000000, RZ, 0xc0, !PT ;  /* 0x8000000000007812 */ /* 0x000fc800078ec0ff */
[----:B------:R-:W-:Y:S01]  /*0800*/  LOP3.LUT R0, R0, 0x7f800000, RZ, 0xfc, !PT ;  /* 0x7f80000000007812 */ /* 0x000fe200078efcff */
[----:B------:R-:W-:Y:S06]  /*0810*/  BRA `(.L_x_14) ;  /* 0x0000000000047947 */ /* 0x000fec0003800000 */
.L_x_12:
[----:B------:R-:W-:-:S07]  /*0820*/  IMAD R0, R6, 0x800000, R0 ;  /* 0x0080000006007824 */ /* 0x000fce00078e0200 */
.L_x_14:
[----:B------:R-:W-:Y:S05]  /*0830*/  BSYNC.RECONVERGENT B2 ;  /* 0x0000000000027941 */ /* 0x000fea0003800200 */
.L_x_11:
[----:B------:R-:W-:Y:S05]  /*0840*/  BRA `(.L_x_15) ;  /* 0x0000000000207947 */ /* 0x000fea0003800000 */
.L_x_10:
[----:B------:R-:W-:-:S04]  /*0850*/  LOP3.LUT R0, R8, 0x80000000, R7, 0x48, !PT ;  /* 0x8000000008007812 */ /* 0x000fc800078e4807 */
[----:B------:R-:W-:Y:S01]  /*0860*/  LOP3.LUT R0, R0, 0x7f800000, RZ, 0xfc, !PT ;  /* 0x7f80000000007812 */ /* 0x000fe200078efcff */
[----:B------:R-:W-:Y:S06]  /*0870*/  BRA `(.L_x_15) ;  /* 0x0000000000147947 */ /* 0x000fec0003800000 */
.L_x_9:
[----:B------:R-:W-:Y:S01]  /*0880*/  LOP3.LUT R0, R8, 0x80000000, R7, 0x48, !PT ;  /* 0x8000000008007812 */ /* 0x000fe200078e4807 */
[----:B------:R-:W-:Y:S06]  /*0890*/  BRA `(.L_x_15) ;  /* 0x00000000000c7947 */ /* 0x000fec0003800000 */
.L_x_8:
[----:B------:R-:W0:Y:S01]  /*08a0*/  MUFU.RSQ R0, -QNAN ;  /* 0xffc0000000007908 */ /* 0x000e220000001400 */
[----:B------:R-:W-:Y:S05]  /*08b0*/  BRA `(.L_x_15) ;  /* 0x0000000000047947 */ /* 0x000fea0003800000 */
.L_x_7:
[----:B------:R-:W-:-:S07]  /*08c0*/  FADD.FTZ R0, R0, R3 ;  /* 0x0000000300007221 */ /* 0x000fce0000010000 */
.L_x_15:
[----:B------:R-:W-:Y:S05]  /*08d0*/  BSYNC.RECONVERGENT B1 ;  /* 0x0000000000017941 */ /* 0x000fea0003800200 */
.L_x_5:
[----:B------:R-:W-:-:S04]  /*08e0*/  IMAD.MOV.U32 R5, RZ, RZ, 0x0 ;  /* 0x00000000ff057424 */ /* 0x000fc800078e00ff */
[----:B0-----:R-:W-:Y:S05]  /*08f0*/  RET.REL.NODEC R4 `(_Z16compute_hist_avgPKiS0_S0_iiPf) ;  /* 0xfffffff404c07950 */ /* 0x001fea0003c3ffff */
.L_x_16:
        /* <DEDUP_REMOVED lines=16> */
.L_x_19:


//--------------------- .text._Z18equalizationKernelPKhPhPfii --------------------------
	.section	.text._Z18equalizationKernelPKhPhPfii,"ax",@progbits
	.align	128
        .global         _Z18equalizationKernelPKhPhPfii
        .type           _Z18equalizationKernelPKhPhPfii,@function
        .size           _Z18equalizationKernelPKhPhPfii,(.L_x_24 - _Z18equalizationKernelPKhPhPfii)
        .other          _Z18equalizationKernelPKhPhPfii,@"STO_CUDA_ENTRY STV_DEFAULT"
_Z18equalizationKernelPKhPhPfii:
.text._Z18equalizationKernelPKhPhPfii:
        /* <DEDUP_REMOVED lines=14> */
[----:B------:R-:W-:Y:S02]  /*00e0*/  IMAD R0, R3, UR8, R0 ;  /* 0x0000000803007c24 */ /* 0x000fe4000f8e0200 */
[----:B------:R-:W1:Y:S01]  /*00f0*/  LDC.64 R2, c[0x0][0x390] ;  /* 0x0000e400ff027b82 */ /* 0x000e620000000a00 */
[----:B------:R-:W2:Y:S02]  /*0100*/  LDCU.64 UR6, c[0x0][0x358] ;  /* 0x00006b00ff0677ac */ /* 0x000ea40008000a00 */
[----:B------:R-:W-:Y:S02]  /*0110*/  SHF.R.S32.HI R9, RZ, 0x1f, R0 ;  /* 0x0000001fff097819 */ /* 0x000fe40000011400 */
[----:B0-----:R-:W-:-:S04]  /*0120*/  IADD3 R6, P0, PT, R0, UR12, RZ ;  /* 0x0000000c00067c10 */ /* 0x001fc8000ff1e0ff */
[----:B------:R-:W-:-:S05]  /*0130*/  IADD3.X R7, PT, PT, R9, UR13, RZ, P0, !PT ;  /* 0x0000000d09077c10 */ /* 0x000fca00087fe4ff */
[----:B--2---:R-:W1:Y:S02]  /*0140*/  LDG.E.U8 R5, desc[UR6][R6.64] ;  /* 0x0000000606057981 */ /* 0x004e64000c1e1100 */
[----:B-1----:R-:W-:-:S06]  /*0150*/  IMAD.WIDE.U32 R4, R5, 0x4, R2 ;  /* 0x0000000405047825 */ /* 0x002fcc00078e0002 */
[----:B------:R-:W2:Y:S01]  /*0160*/  LDG.E R4, desc[UR6][R4.64] ;  /* 0x0000000604047981 */ /* 0x000ea2000c1e1900 */
[----:B------:R-:W-:Y:S01]  /*0170*/  UIMAD UR4, UR9, UR8, URZ ;  /* 0x00000008090472a4 */ /* 0x000fe2000f8e02ff */
[----:B------:R-:W-:-:S03]  /*0180*/  IADD3 R8, P0, PT, R0, UR14, RZ ;  /* 0x0000000e00087c10 */ /* 0x000fc6000ff1e0ff */
[----:B------:R-:W-:Y:S01]  /*0190*/  USHF.R.S32.HI UR5, URZ, 0x1f, UR4 ;  /* 0x0000001fff057899 */ /* 0x000fe20008011404 */
[----:B------:R-:W-:Y:S02]  /*01a0*/  IADD3.X R9, PT, PT, R9, UR15, RZ, P0, !PT ;  /* 0x0000000f09097c10 */ /* 0x000fe400087fe4ff */
[----:B------:R-:W-:-:S04]  /*01b0*/  IADD3 R10, P1, PT, R6, UR4, RZ ;  /* 0x00000004060a7c10 */ /* 0x000fc8000ff3e0ff */
[----:B------:R-:W-:Y:S01]  /*01c0*/  IADD3.X R11, PT, PT, R7, UR5, RZ, P1, !PT ;  /* 0x00000005070b7c10 */ /* 0x000fe20008ffe4ff */
[----:B--2---:R-:W-:-:S04]  /*01d0*/  FMUL R12, R4, 255 ;  /* 0x437f0000040c7820 */ /* 0x004fc80000400000 */
[----:B------:R-:W0:Y:S02]  /*01e0*/  F2I.U32.TRUNC.NTZ R15, R12 ;  /* 0x0000000c000f7305 */ /* 0x000e24000020f000 */
[----:B0-----:R0:W-:Y:S04]  /*01f0*/  STG.E.U8 desc[UR6][R8.64], R15 ;  /* 0x0000000f08007986 */ /* 0x0011e8000c101106 */
[----:B------:R-:W2:Y:S02]  /*0200*/  LDG.E.U8 R7, desc[UR6][R10.64] ;  /* 0x000000060a077981 */ /* 0x000ea4000c1e1100 */
[----:B--2---:R-:W-:-:S06]  /*0210*/  IMAD.WIDE.U32 R4, R7, 0x4, R2 ;  /* 0x0000000407047825 */ /* 0x004fcc00078e0002 */
[----:B------:R-:W2:Y:S01]  /*0220*/  LDG.E R4, desc[UR6][R4.64] ;  /* 0x0000000604047981 */ /* 0x000ea2000c1e1900 */
[----:B------:R-:W-:Y:S02]  /*0230*/  IADD3 R6, P0, PT, R8, UR4, RZ ;  /* 0x0000000408067c10 */ /* 0x000fe4000ff1e0ff */
[----:B------:R-:W-:Y:S02]  /*0240*/  IADD3 R12, P1, PT, R10, UR4, RZ ;  /* 0x000000040a0c7c10 */ /* 0x000fe4000ff3e0ff */
[----:B------:R-:W-:Y:S02]  /*0250*/  IADD3.X R7, PT, PT, R9, UR5, RZ, P0, !PT ;  /* 0x0000000509077c10 */ /* 0x000fe400087fe4ff */
[----:B------:R-:W-:Y:S01]  /*0260*/  IADD3.X R13, PT, PT, R11, UR5, RZ, P1, !PT ;  /* 0x000000050b0d7c10 */ /* 0x000fe20008ffe4ff */
[----:B--2---:R-:W-:-:S04]  /*0270*/  FMUL R0, R4, 255 ;  /* 0x437f000004007820 */ /* 0x004fc80000400000 */
[----:B------:R-:W1:Y:S02]  /*0280*/  F2I.U32.TRUNC.NTZ R17, R0 ;  /* 0x0000000000117305 */ /* 0x000e64000020f000 */
[----:B-1----:R-:W-:Y:S04]  /*0290*/  STG.E.U8 desc[UR6][R6.64], R17 ;  /* 0x0000001106007986 */ /* 0x002fe8000c101106 */
[----:B------:R-:W2:Y:S02]  /*02a0*/  LDG.E.U8 R13, desc[UR6][R12.64] ;  /* 0x000000060c0d7981 */ /* 0x000ea4000c1e1100 */
[----:B--2---:R-:W-:-:S06]  /*02b0*/  IMAD.WIDE.U32 R2, R13, 0x4, R2 ;  /* 0x000000040d027825 */ /* 0x004fcc00078e0002 */
[----:B------:R-:W0:Y:S01]  /*02c0*/  LDG.E R2, desc[UR6][R2.64] ;  /* 0x0000000602027981 */ /* 0x000e22000c1e1900 */
[----:B------:R-:W-:-:S04]  /*02d0*/  IADD3 R4, P0, PT, R6, UR4, RZ ;  /* 0x0000000406047c10 */ /* 0x000fc8000ff1e0ff */
[----:B------:R-:W-:Y:S01]  /*02e0*/  IADD3.X R5, PT, PT, R7, UR5, RZ, P0, !PT ;  /* 0x0000000507057c10 */ /* 0x000fe200087fe4ff */
[----:B0-----:R-:W-:-:S04]  /*02f0*/  FMUL R8, R2, 255 ;  /* 0x437f000002087820 */ /* 0x001fc80000400000 */
[----:B------:R-:W0:Y:S02]  /*0300*/  F2I.U32.TRUNC.NTZ R9, R8 ;  /* 0x0000000800097305 */ /* 0x000e24000020f000 */
[----:B0-----:R-:W-:Y:S01]  /*0310*/  STG.E.U8 desc[UR6][R4.64], R9 ;  /* 0x0000000904007986 */ /* 0x001fe2000c101106 */
[----:B------:R-:W-:Y:S05]  /*0320*/  EXIT ;  /* 0x000000000000794d */ /* 0x000fea0003800000 */
.L_x_17:
        /* <DEDUP_REMOVED lines=13> */
.L_x_24:


//--------------------- .text._Z15histogramKernelPKhPiS1_S1_ii --------------------------
	.section	.text._Z15histogramKernelPKhPiS1_S1_ii,"ax",@progbits
	.align	128
        .global         _Z15histogramKernelPKhPiS1_S1_ii
        .type           _Z15histogramKernelPKhPiS1_S1_ii,@function
        .size           _Z15histogramKernelPKhPiS1_S1_ii,(.L_x_25 - _Z15histogramKernelPKhPiS1_S1_ii)
        .other          _Z15histogramKernelPKhPiS1_S1_ii,@"STO_CUDA_ENTRY STV_DEFAULT"
_Z15histogramKernelPKhPiS1_S1_ii:
.text._Z15histogramKernelPKhPiS1_S1_ii:
        /* <DEDUP_REMOVED lines=13> */
[----:B------:R-:W0:Y:S01]  /*00d0*/  LDCU.64 UR4, c[0x0][0x380] ;  /* 0x00007000ff0477ac */ /* 0x000e220008000a00 */
[----:B------:R-:W-:Y:S02]  /*00e0*/  IMAD R0, R3, UR8, R0 ;  /* 0x0000000803007c24 */ /* 0x000fe4000f8e0200 */
[----:B------:R-:W1:Y:S01]  /*00f0*/  LDC.64 R2, c[0x0][0x388] ;  /* 0x0000e200ff027b82 */ /* 0x000e620000000a00 */
[----:B------:R-:W2:Y:S02]  /*0100*/  LDCU.64 UR6, c[0x0][0x358] ;  /* 0x00006b00ff0677ac */ /* 0x000ea40008000a00 */
[----:B0-----:R-:W-:-:S04]  /*0110*/  IADD3 R4, P0, PT, R0, UR4, RZ ;  /* 0x0000000400047c10 */ /* 0x001fc8000ff1e0ff */
[----:B------:R-:W-:-:S05]  /*0120*/  LEA.HI.X.SX32 R5, R0, UR5, 0x1, P0 ;  /* 0x0000000500057c11 */ /* 0x000fca00080f0eff */
[----:B--2---:R-:W1:Y:S01]  /*0130*/  LDG.E.U8 R7, desc[UR6][R4.64] ;  /* 0x0000000604077981 */ /* 0x004e62000c1e1100 */
[----:B------:R-:W-:Y:S01]  /*0140*/  UIMAD UR4, UR9, UR8, URZ ;  /* 0x00000008090472a4 */ /* 0x000fe2000f8e02ff */
[----:B------:R-:W-:-:S03]  /*0150*/  IMAD.MOV.U32 R15, RZ, RZ, 0x1 ;  /* 0x00000001ff0f7424 */ /* 0x000fc600078e00ff */
[----:B------:R-:W-:Y:S02]  /*0160*/  USHF.R.S32.HI UR5, URZ, 0x1f, UR4 ;  /* 0x0000001fff057899 */ /* 0x000fe40008011404 */
[----:B------:R-:W-:-:S04]  /*0170*/  IADD3 R8, P0, PT, R4, UR4, RZ ;  /* 0x0000000404087c10 */ /* 0x000fc8000ff1e0ff */
[----:B------:R-:W-:Y:S01]  /*0180*/  IADD3.X R9, PT, PT, R5, UR5, RZ, P0, !PT ;  /* 0x0000000505097c10 */ /* 0x000fe200087fe4ff */
[----:B-1----:R-:W-:Y:S02]  /*0190*/  IMAD.WIDE.U32 R2, R7, 0x4, R2 ;  /* 0x0000000407027825 */ /* 0x002fe400078e0002 */
[----:B------:R-:W0:Y:S03]  /*01a0*/  LDC.64 R6, c[0x0][0x390] ;  /* 0x0000e400ff067b82 */ /* 0x000e260000000a00 */
[----:B------:R-:W-:Y:S04]  /*01b0*/  REDG.E.ADD.STRONG.GPU desc[UR6][R2.64], R15 ;  /* 0x0000000f0200798e */ /* 0x000fe8000c12e106 */
[----:B------:R-:W0:Y:S01]  /*01c0*/  LDG.E.U8 R13, desc[UR6][R8.64] ;  /* 0x00000006080d7981 */ /* 0x000e22000c1e1100 */
[----:B------:R-:W-:-:S04]  /*01d0*/  IADD3 R10, P0, PT, R8, UR4, RZ ;  /* 0x00000004080a7c10 */ /* 0x000fc8000ff1e0ff */
[----:B------:R-:W-:Y:S01]  /*01e0*/  IADD3.X R11, PT, PT, R9, UR5, RZ, P0, !PT ;  /* 0x00000005090b7c10 */ /* 0x000fe200087fe4ff */
[----:B0-----:R-:W-:Y:S02]  /*01f0*/  IMAD.WIDE.U32 R4, R13, 0x4, R6 ;  /* 0x000000040d047825 */ /* 0x001fe400078e0006 */
[----:B------:R-:W0:Y:S03]  /*0200*/  LDC.64 R6, c[0x0][0x398] ;  /* 0x0000e600ff067b82 */ /* 0x000e260000000a00 */
[----:B------:R-:W-:Y:S04]  /*0210*/  REDG.E.ADD.STRONG.GPU desc[UR6][R4.64], R15 ;  /* 0x0000000f0400798e */ /* 0x000fe8000c12e106 */
[----:B------:R-:W0:Y:S02]  /*0220*/  LDG.E.U8 R11, desc[UR6][R10.64] ;  /* 0x000000060a0b7981 */ /* 0x000e24000c1e1100 */
[----:B0-----:R-:W-:-:S05]  /*0230*/  IMAD.WIDE.U32 R6, R11, 0x4, R6 ;  /* 0x000000040b067825 */ /* 0x001fca00078e0006 */
[----:B------:R-:W-:Y:S01]  /*0240*/  REDG.E.ADD.STRONG.GPU desc[UR6][R6.64], R15 ;  /* 0x0000000f0600798e */ /* 0x000fe2000c12e106 */
[----:B------:R-:W-:Y:S05]  /*0250*/  EXIT ;  /* 0x000000000000794d */ /* 0x000fea0003800000 */
.L_x_18:
        /* <DEDUP_REMOVED lines=10> */
.L_x_25:


//--------------------- .nv.shared.reserved.0     --------------------------
	.section	.nv.shared.reserved.0,"aw",@nobits
	.weak		__nv_reservedSMEM_offset_0_alias
	.size		__nv_reservedSMEM_offset_0_alias, 0, 64
	.other		__nv_reservedSMEM_offset_0_alias,@"STO_CUDA_RESERVED_SHARED STV_DEFAULT"
__nv_reservedSMEM_offset_0_alias:
	.zero		0
	.zero		64


//--------------------- .nv.global                --------------------------
	.section	.nv.global,"aw",@nobits
.nv.global:
	.type		_ZN34_INTERNAL_033ee333_4_k_cu_54b917d36thrust24THRUST_300001_SM_1000_NS3seqE,@object
	.size		_ZN34_INTERNAL_033ee333_4_k_cu_54b917d36thrust24THRUST_300001_SM_1000_NS3seqE,(_ZN34_INTERNAL_033ee333_4_k_cu_54b917d34cuda3std3__48in_placeE - _ZN34_INTERNAL_033ee333_4_k_cu_54b917d36thrust24THRUST_300001_SM_1000_NS3seqE)
_ZN34_INTERNAL_033ee333_4_k_cu_54b917d36thrust24THRUST_300001_SM_1000_NS3seqE:
	.zero		1
	.type		_ZN34_INTERNAL_033ee333_4_k_cu_54b917d34cuda3std3__48in_placeE,@object
	.size		_ZN34_INTERNAL_033ee333_4_k_cu_54b917d34cuda3std3__48in_placeE,(_ZN34_INTERNAL_033ee333_4_k_cu_54b917d34cuda3std6ranges3__45__cpo4sizeE - _ZN34_INTERNAL_033ee333_4_k_cu_54b917d34cuda3std3__48in_placeE)
_ZN34_INTERNAL_033ee333_4_k_cu_54b917d34cuda3std3__48in_placeE:
	.zero		1
	.type		_ZN34_INTERNAL_033ee333_4_k_cu_54b917d34cuda3std6ranges3__45__cpo4sizeE,@object
	.size		_ZN34_INTERNAL_033ee333_4_k_cu_54b917d34cuda3std6ranges3__45__cpo4sizeE,(_ZN34_INTERNAL_033ee333_4_k_cu_54b917d36thrust24THRUST_300001_SM_1000_NS12placeholders2_3E - _ZN34_INTERNAL_033ee333_4_k_cu_54b917d34cuda3std6ranges3__45__cpo4sizeE)
_ZN34_INTERNAL_033ee333_4_k_cu_54b917d34cuda3std6ranges3__45__cpo4sizeE:
	.zero		1
	.type		_ZN34_INTERNAL_033ee333_4_k_cu_54b917d36thrust24THRUST_300001_SM_1000_NS12placeholders2_3E,@object
	.size		_ZN34_INTERNAL_033ee333_4_k_cu_54b917d36thrust24THRUST_300001_SM_1000_NS12placeholders2_3E,(_ZN34_INTERNAL_033ee333_4_k_cu_54b917d34cuda3std3__45__cpo6cbeginE - _ZN34_INTERNAL_033ee333_4_k_cu_54b917d36thrust24THRUST_300001_SM_1000_NS12placeholders2_3E)
_ZN34_INTERNAL_033ee333_4_k_cu_54b917d36thrust24THRUST_300001_SM_1000_NS12placeholders2_3E:
	.zero		1
	.type		_ZN34_INTERNAL_033ee333_4_k_cu_54b917d34cuda3std3__45__cpo6cbeginE,@object
	.size		_ZN34_INTERNAL_033ee333_4_k_cu_54b917d34cuda3std3__45__cpo6cbeginE,(_ZN34_INTERNAL_033ee333_4_k_cu_54b917d34cuda3std6ranges3__45__cpo6cbeginE - _ZN34_INTERNAL_033ee333_4_k_cu_54b917d34cuda3std3__45__cpo6cbeginE)
_ZN34_INTERNAL_033ee333_4_k_cu_54b917d34cuda3std3__45__cpo6cbeginE:
	.zero		1
	.type		_ZN34_INTERNAL_033ee333_4_k_cu_54b917d34cuda3std6ranges3__45__cpo6cbeginE,@object
	.size		_ZN34_INTERNAL_033ee333_4_k_cu_54b917d34cuda3std6ranges3__45__cpo6cbeginE,(_ZN34_INTERNAL_033ee333_4_k_cu_54b917d36thrust24THRUST_300001_SM_1000_NS12placeholders2_7E - _ZN34_INTERNAL_033ee333_4_k_cu_54b917d34cuda3std6ranges3__45__cpo6cbeginE)
_ZN34_INTERNAL_033ee333_4_k_cu_54b917d34cuda3std6ranges3__45__cpo6cbeginE:
	.zero		1
	.type		_ZN34_INTERNAL_033ee333_4_k_cu_54b917d36thrust24THRUST_300001_SM_1000_NS12placeholders2_7E,@object
	.size		_ZN34_INTERNAL_033ee333_4_k_cu_54b917d36thrust24THRUST_300001_SM_1000_NS12placeholders2_7E,(_ZN34_INTERNAL_033ee333_4_k_cu_54b917d34cuda3std3__45__cpo7crbeginE - _ZN34_INTERNAL_033ee333_4_k_cu_54b917d36thrust24THRUST_300001_SM_1000_NS12placeholders2_7E)
_ZN34_INTERNAL_033ee333_4_k_cu_54b917d36thrust24THRUST_300001_SM_1000_NS12placeholders2_7E:
	.zero		1
	.type		_ZN34_INTERNAL_033ee333_4_k_cu_54b917d34cuda3std3__45__cpo7crbeginE,@object
	.size		_ZN34_INTERNAL_033ee333_4_k_cu_54b917d34cuda3std3__45__cpo7crbeginE,(_ZN34_INTERNAL_033ee333_4_k_cu_54b917d34cuda3std6ranges3__45__cpo4nextE - _ZN34_INTERNAL_033ee333_4_k_cu_54b917d34cuda3std3__45__cpo7crbeginE)
_ZN34_INTERNAL_033ee333_4_k_cu_54b917d34cuda3std3__45__cpo7crbeginE:
	.zero		1
	.type		_ZN34_INTERNAL_033ee333_4_k_cu_54b917d34cuda3std6ranges3__45__cpo4nextE,@object
	.size		_ZN34_INTERNAL_033ee333_4_k_cu_54b917d34cuda3std6ranges3__45__cpo4nextE,(_ZN34_INTERNAL_033ee333_4_k_cu_54b917d34cuda3std6ranges3__45__cpo4swapE - _ZN34_INTERNAL_033ee333_4_k_cu_54b917d34cuda3std6ranges3__45__cpo4nextE)
_ZN34_INTERNAL_033ee333_4_k_cu_54b917d34cuda3std6ranges3__45__cpo4nextE:
	.zero		1
	.type		_ZN34_INTERNAL_033ee333_4_k_cu_54b917d34cuda3std6ranges3__45__cpo4swapE,@object
	.size		_ZN34_INTERNAL_033ee333_4_k_cu_54b917d34cuda3std6ranges3__45__cpo4swapE,(_ZN34_INTERNAL_033ee333_4_k_cu_54b917d36thrust24THRUST_300001_SM_1000_NS8cuda_cub10par_nosyncE - _ZN34_INTERNAL_033ee333_4_k_cu_54b917d34cuda3std6ranges3__45__cpo4swapE)
_ZN34_INTERNAL_033ee333_4_k_cu_54b917d34cuda3std6ranges3__45__cpo4swapE:
	.zero		1
	.type		_ZN34_INTERNAL_033ee333_4_k_cu_54b917d36thrust24THRUST_300001_SM_1000_NS8cuda_cub10par_nosyncE,@object
	.size		_ZN34_INTERNAL_033ee333_4_k_cu_54b917d36thrust24THRUST_300001_SM_1000_NS8cuda_cub10par_nosyncE,(_ZN34_INTERNAL_033ee333_4_k_cu_54b917d36thrust24THRUST_300001_SM_1000_NS12placeholders2_9E - _ZN34_INTERNAL_033ee333_4_k_cu_54b917d36thrust24THRUST_300001_SM_1000_NS8cuda_cub10par_nosyncE)
_ZN34_INTERNAL_033ee333_4_k_cu_54b917d36thrust24THRUST_300001_SM_1000_NS8cuda_cub10par_nosyncE:
	.zero		1
	.type		_ZN34_INTERNAL_033ee333_4_k_cu_54b917d36thrust24THRUST_300001_SM_1000_NS12placeholders2_9E,@object
	.size		_ZN34_INTERNAL_033ee333_4_k_cu_54b917d36thrust24THRUST_300001_SM_1000_NS12placeholders2_9E,(_ZN34_INTERNAL_033ee333_4_k_cu_54b917d34cuda3std3__436_GLOBAL__N__033ee333_4_k_cu_54b917d36ignoreE - _ZN34_INTERNAL_033ee333_4_k_cu_54b917d36thrust24THRUST_300001_SM_1000_NS12placeholders2_9E)
_ZN34_INTERNAL_033ee333_4_k_cu_54b917d36thrust24THRUST_300001_SM_1000_NS12placeholders2_9E:
	.zero		1
	.type		_ZN34_INTERNAL_033ee333_4_k_cu_54b917d34cuda3std3__436_GLOBAL__N__033ee333_4_k_cu_54b917d36ignoreE,@object
	.size		_ZN34_INTERNAL_033ee333_4_k_cu_54b917d34cuda3std3__436_GLOBAL__N__033ee333_4_k_cu_54b917d36ignoreE,(_ZN34_INTERNAL_033ee333_4_k_cu_54b917d34cuda3std6ranges3__45__cpo4dataE - _ZN34_INTERNAL_033ee333_4_k_cu_54b917d34cuda3std3__436_GLOBAL__N__033ee333_4_k_cu_54b917d36ignoreE)
_ZN34_INTERNAL_033ee333_4_k_cu_54b917d34cuda3std3__436_GLOBAL__N__033ee333_4_k_cu_54b917d36ignoreE:
	.zero		1
	.type		_ZN34_INTERNAL_033ee333_4_k_cu_54b917d34cuda3std6ranges3__45__cpo4dataE,@object
	.size		_ZN34_INTERNAL_033ee333_4_k_cu_54b917d34cuda3std6ranges3__45__cpo4dataE,(_ZN34_INTERNAL_033ee333_4_k_cu_54b917d36thrust24THRUST_300001_SM_1000_NS12placeholders2_1E - _ZN34_INTERNAL_033ee333_4_k_cu_54b917d34cuda3std6ranges3__45__cpo4dataE)
_ZN34_INTERNAL_033ee333_4_k_cu_54b917d34cuda3std6ranges3__45__cpo4dataE:
	.zero		1
	.type		_ZN34_INTERNAL_033ee333_4_k_cu_54b917d36thrust24THRUST_300001_SM_1000_NS12placeholders2_1E,@object
	.size		_ZN34_INTERNAL_033ee333_4_k_cu_54b917d36thrust24THRUST_300001_SM_1000_NS12placeholders2_1E,(_ZN34_INTERNAL_033ee333_4_k_cu_54b917d34cuda3std3__45__cpo5beginE - _ZN34_INTERNAL_033ee333_4_k_cu_54b917d36thrust24THRUST_300001_SM_1000_NS12placeholders2_1E)
_ZN34_INTERNAL_033ee333_4_k_cu_54b917d36thrust24THRUST_300001_SM_1000_NS12placeholders2_1E:
	.zero		1
	.type		_ZN34_INTERNAL_033ee333_4_k_cu_54b917d34cuda3std3__45__cpo5beginE,@object
	.size		_ZN34_INTERNAL_033ee333_4_k_cu_54b917d34cuda3std3__45__cpo5beginE,(_ZN34_INTERNAL_033ee333_4_k_cu_54b917d34cuda3std6ranges3__45__cpo5beginE - _ZN34_INTERNAL_033ee333_4_k_cu_54b917d34cuda3std3__45__cpo5beginE)
_ZN34_INTERNAL_033ee333_4_k_cu_54b917d34cuda3std3__45__cpo5beginE:
	.zero		1
	.type		_ZN34_INTERNAL_033ee333_4_k_cu_54b917d34cuda3std6ranges3__45__cpo5beginE,@object
	.size		_ZN34_INTERNAL_033ee333_4_k_cu_54b917d34cuda3std6ranges3__45__cpo5beginE,(_ZN34_INTERNAL_033ee333_4_k_cu_54b917d36thrust24THRUST_300001_SM_1000_NS12placeholders2_5E - _ZN34_INTERNAL_033ee333_4_k_cu_54b917d34cuda3std6ranges3__45__cpo5beginE)
_ZN34_INTERNAL_033ee333_4_k_cu_54b917d34cuda3std6ranges3__45__cpo5beginE:
	.zero		1
	.type		_ZN34_INTERNAL_033ee333_4_k_cu_54b917d36thrust24THRUST_300001_SM_1000_NS12placeholders2_5E,@object
	.size		_ZN34_INTERNAL_033ee333_4_k_cu_54b917d36thrust24THRUST_300001_SM_1000_NS12placeholders2_5E,(_ZN34_INTERNAL_033ee333_4_k_cu_54b917d34cuda3std3__45__cpo6rbeginE - _ZN34_INTERNAL_033ee333_4_k_cu_54b917d36thrust24THRUST_300001_SM_1000_NS12placeholders2_5E)
_ZN34_INTERNAL_033ee333_4_k_cu_54b917d36thrust24THRUST_300001_SM_1000_NS12placeholders2_5E:
	.zero		1
	.type		_ZN34_INTERNAL_033ee333_4_k_cu_54b917d34cuda3std3__45__cpo6rbeginE,@object
	.size		_ZN34_INTERNAL_033ee333_4_k_cu_54b917d34cuda3std3__45__cpo6rbeginE,(_ZN34_INTERNAL_033ee333_4_k_cu_54b917d34cuda3std6ranges3__45__cpo7advanceE - _ZN34_INTERNAL_033ee333_4_k_cu_54b917d34cuda3std3__45__cpo6rbeginE)
_ZN34_INTERNAL_033ee333_4_k_cu_54b917d34cuda3std3__45__cpo6rbeginE:
	.zero		1
	.type		_ZN34_INTERNAL_033ee333_4_k_cu_54b917d34cuda3std6ranges3__45__cpo7advanceE,@object
	.size		_ZN34_INTERNAL_033ee333_4_k_cu_54b917d34cuda3std6ranges3__45__cpo7advanceE,(_ZN34_INTERNAL_033ee333_4_k_cu_54b917d34cuda3std3__47nulloptE - _ZN34_INTERNAL_033ee333_4_k_cu_54b917d34cuda3std6ranges3__45__cpo7advanceE)
_ZN34_INTERNAL_033ee333_4_k_cu_54b917d34cuda3std6ranges3__45__cpo7advanceE:
	.zero		1
	.type		_ZN34_INTERNAL_033ee333_4_k_cu_54b917d34cuda3std3__47nulloptE,@object
	.size		_ZN34_INTERNAL_033ee333_4_k_cu_54b917d34cuda3std3__47nulloptE,(_ZN34_INTERNAL_033ee333_4_k_cu_54b917d34cuda3std6ranges3__45__cpo8distanceE - _ZN34_INTERNAL_033ee333_4_k_cu_54b917d34cuda3std3__47nulloptE)
_ZN34_INTERNAL_033ee333_4_k_cu_54b917d34cuda3std3__47nulloptE:
	.zero		1
	.type		_ZN34_INTERNAL_033ee333_4_k_cu_54b917d34cuda3std6ranges3__45__cpo8distanceE,@object
	.size		_ZN34_INTERNAL_033ee333_4_k_cu_54b917d34cuda3std6ranges3__45__cpo8distanceE,(_ZN34_INTERNAL_033ee333_4_k_cu_54b917d36thrust24THRUST_300001_SM_1000_NS12placeholders3_10E - _ZN34_INTERNAL_033ee333_4_k_cu_54b917d34cuda3std6ranges3__45__cpo8distanceE)
_ZN34_INTERNAL_033ee333_4_k_cu_54b917d34cuda3std6ranges3__45__cpo8distanceE:
	.zero		1
	.type		_ZN34_INTERNAL_033ee333_4_k_cu_54b917d36thrust24THRUST_300001_SM_1000_NS12placeholders3_10E,@object
	.size		_ZN34_INTERNAL_033ee333_4_k_cu_54b917d36thrust24THRUST_300001_SM_1000_NS12placeholders3_10E,(_ZN34_INTERNAL_033ee333_4_k_cu_54b917d34cuda3std3__419piecewise_constructE - _ZN34_INTERNAL_033ee333_4_k_cu_54b917d36thrust24THRUST_300001_SM_1000_NS12placeholders3_10E)
_ZN34_INTERNAL_033ee333_4_k_cu_54b917d36thrust24THRUST_300001_SM_1000_NS12placeholders3_10E:
	.zero		1
	.type		_ZN34_INTERNAL_033ee333_4_k_cu_54b917d34cuda3std3__419piecewise_constructE,@object
	.size		_ZN34_INTERNAL_033ee333_4_k_cu_54b917d34cuda3std3__419piecewise_constructE,(_ZN34_INTERNAL_033ee333_4_k_cu_54b917d34cuda3std6ranges3__45__cpo5cdataE - _ZN34_INTERNAL_033ee333_4_k_cu_54b917d34cuda3std3__419piecewise_constructE)
_ZN34_INTERNAL_033ee333_4_k_cu_54b917d34cuda3std3__419piecewise_constructE:
	.zero		1
	.type		_ZN34_INTERNAL_033ee333_4_k_cu_54b917d34cuda3std6ranges3__45__cpo5cdataE,@object
	.size		_ZN34_INTERNAL_033ee333_4_k_cu_54b917d34cuda3std6ranges3__45__cpo5cdataE,(_ZN34_INTERNAL_033ee333_4_k_cu_54b917d36thrust24THRUST_300001_SM_1000_NS12placeholders2_2E - _ZN34_INTERNAL_033ee333_4_k_cu_54b917d34cuda3std6ranges3__45__cpo5cdataE)
_ZN34_INTERNAL_033ee333_4_k_cu_54b917d34cuda3std6ranges3__45__cpo5cdataE:
	.zero		1
	.type		_ZN34_INTERNAL_033ee333_4_k_cu_54b917d36thrust24THRUST_300001_SM_1000_NS12placeholders2_2E,@object
	.size		_ZN34_INTERNAL_033ee333_4_k_cu_54b917d36thrust24THRUST_300001_SM_1000_NS12placeholders2_2E,(_ZN34_INTERNAL_033ee333_4_k_cu_54b917d34cuda3std3__45__cpo3endE - _ZN34_INTERNAL_033ee333_4_k_cu_54b917d36thrust24THRUST_300001_SM_1000_NS12placeholders2_2E)
_ZN34_INTERNAL_033ee333_4_k_cu_54b917d36thrust24THRUST_300001_SM_1000_NS12placeholders2_2E:
	.zero		1
	.type		_ZN34_INTERNAL_033ee333_4_k_cu_54b917d34cuda3std3__45__cpo3endE,@object
	.size		_ZN34_INTERNAL_033ee333_4_k_cu_54b917d34cuda3std3__45__cpo3endE,(_ZN34_INTERNAL_033ee333_4_k_cu_54b917d34cuda3std6ranges3__45__cpo3endE - _ZN34_INTERNAL_033ee333_4_k_cu_54b917d34cuda3std3__45__cpo3endE)
_ZN34_INTERNAL_033ee333_4_k_cu_54b917d34cuda3std3__45__cpo3endE:
	.zero		1
	.type		_ZN34_INTERNAL_033ee333_4_k_cu_54b917d34cuda3std6ranges3__45__cpo3endE,@object
	.size		_ZN34_INTERNAL_033ee333_4_k_cu_54b917d34cuda3std6ranges3__45__cpo3endE,(_ZN34_INTERNAL_033ee333_4_k_cu_54b917d36thrust24THRUST_300001_SM_1000_NS12placeholders2_6E - _ZN34_INTERNAL_033ee333_4_k_cu_54b917d34cuda3std6ranges3__45__cpo3endE)
_ZN34_INTERNAL_033ee333_4_k_cu_54b917d34cuda3std6ranges3__45__cpo3endE:
	.zero		1
	.type		_ZN34_INTERNAL_033ee333_4_k_cu_54b917d36thrust24THRUST_300001_SM_1000_NS12placeholders2_6E,@object
	.size		_ZN34_INTERNAL_033ee333_4_k_cu_54b917d36thrust24THRUST_300001_SM_1000_NS12placeholders2_6E,(_ZN34_INTERNAL_033ee333_4_k_cu_54b917d34cuda3std3__45__cpo4rendE - _ZN34_INTERNAL_033ee333_4_k_cu_54b917d36thrust24THRUST_300001_SM_1000_NS12placeholders2_6E)
_ZN34_INTERNAL_033ee333_4_k_cu_54b917d36thrust24THRUST_300001_SM_1000_NS12placeholders2_6E:
	.zero		1
	.type		_ZN34_INTERNAL_033ee333_4_k_cu_54b917d34cuda3std3__45__cpo4rendE,@object
	.size		_ZN34_INTERNAL_033ee333_4_k_cu_54b917d34cuda3std3__45__cpo4rendE,(_ZN34_INTERNAL_033ee333_4_k_cu_54b917d34cuda3std6ranges3__45__cpo9iter_swapE - _ZN34_INTERNAL_033ee333_4_k_cu_54b917d34cuda3std3__45__cpo4rendE)
_ZN34_INTERNAL_033ee333_4_k_cu_54b917d34cuda3std3__45__cpo4rendE:
	.zero		1
	.type		_ZN34_INTERNAL_033ee333_4_k_cu_54b917d34cuda3std6ranges3__45__cpo9iter_swapE,@object
	.size		_ZN34_INTERNAL_033ee333_4_k_cu_54b917d34cuda3std6ranges3__45__cpo9iter_swapE,(_ZN34_INTERNAL_033ee333_4_k_cu_54b917d34cuda3std3__48unexpectE - _ZN34_INTERNAL_033ee333_4_k_cu_54b917d34cuda3std6ranges3__45__cpo9iter_swapE)
_ZN34_INTERNAL_033ee333_4_k_cu_54b917d34cuda3std6ranges3__45__cpo9iter_swapE:
	.zero		1
	.type		_ZN34_INTERNAL_033ee333_4_k_cu_54b917d34cuda3std3__48unexpectE,@object
	.size		_ZN34_INTERNAL_033ee333_4_k_cu_54b917d34cuda3std3__48unexpectE,(_ZN34_INTERNAL_033ee333_4_k_cu_54b917d36thrust24THRUST_300001_SM_1000_NS8cuda_cub3parE - _ZN34_INTERNAL_033ee333_4_k_cu_54b917d34cuda3std3__48unexpectE)
_ZN34_INTERNAL_033ee333_4_k_cu_54b917d34cuda3std3__48unexpectE:
	.zero		1
	.type		_ZN34_INTERNAL_033ee333_4_k_cu_54b917d36thrust24THRUST_300001_SM_1000_NS8cuda_cub3parE,@object
	.size		_ZN34_INTERNAL_033ee333_4_k_cu_54b917d36thrust24THRUST_300001_SM_1000_NS8cuda_cub3parE,(_ZN34_INTERNAL_033ee333_4_k_cu_54b917d36thrust24THRUST_300001_SM_1000_NS12placeholders2_4E - _ZN34_INTERNAL_033ee333_4_k_cu_54b917d36thrust24THRUST_300001_SM_1000_NS8cuda_cub3parE)
_ZN34_INTERNAL_033ee333_4_k_cu_54b917d36thrust24THRUST_300001_SM_1000_NS8cuda_cub3parE:
	.zero		1
	.type		_ZN34_INTERNAL_033ee333_4_k_cu_54b917d36thrust24THRUST_300001_SM_1000_NS12placeholders2_4E,@object
	.size		_ZN34_INTERNAL_033ee333_4_k_cu_54b917d36thrust24THRUST_300001_SM_1000_NS12placeholders2_4E,(_ZN34_INTERNAL_033ee333_4_k_cu_54b917d34cuda3std3__45__cpo4cendE - _ZN34_INTERNAL_033ee333_4_k_cu_54b917d36thrust24THRUST_300001_SM_1000_NS12placeholders2_4E)
_ZN34_INTERNAL_033ee333_4_k_cu_54b917d36thrust24THRUST_300001_SM_1000_NS12placeholders2_4E:
	.zero		1
	.type		_ZN34_INTERNAL_033ee333_4_k_cu_54b917d34cuda3std3__45__cpo4cendE,@object
	.size		_ZN34_INTERNAL_033ee333_4_k_cu_54b917d34cuda3std3__45__cpo4cendE,(_ZN34_INTERNAL_033ee333_4_k_cu_54b917d34cuda3std6ranges3__45__cpo4cendE - _ZN34_INTERNAL_033ee333_4_k_cu_54b917d34cuda3std3__45__cpo4cendE)
_ZN34_INTERNAL_033ee333_4_k_cu_54b917d34cuda3std3__45__cpo4cendE:
	.zero		1
	.type		_ZN34_INTERNAL_033ee333_4_k_cu_54b917d34cuda3std6ranges3__45__cpo4cendE,@object
	.size		_ZN34_INTERNAL_033ee333_4_k_cu_54b917d34cuda3std6ranges3__45__cpo4cendE,(_ZN34_INTERNAL_033ee333_4_k_cu_54b917d34cuda3std3__420unreachable_sentinelE - _ZN34_INTERNAL_033ee333_4_k_cu_54b917d34cuda3std6ranges3__45__cpo4cendE)
_ZN34_INTERNAL_033ee333_4_k_cu_54b917d34cuda3std6ranges3__45__cpo4cendE:
	.zero		1
	.type		_ZN34_INTERNAL_033ee333_4_k_cu_54b917d34cuda3std3__420unreachable_sentinelE,@object
	.size		_ZN34_INTERNAL_033ee333_4_k_cu_54b917d34cuda3std3__420unreachable_sentinelE,(_ZN34_INTERNAL_033ee333_4_k_cu_54b917d34cuda3std6ranges3__45__cpo5ssizeE - _ZN34_INTERNAL_033ee333_4_k_cu_54b917d34cuda3std3__420unreachable_sentinelE)
_ZN34_INTERNAL_033ee333_4_k_cu_54b917d34cuda3std3__420unreachable_sentinelE:
	.zero		1
	.type		_ZN34_INTERNAL_033ee333_4_k_cu_54b917d34cuda3std6ranges3__45__cpo5ssizeE,@object
	.size		_ZN34_INTERNAL_033ee333_4_k_cu_54b917d34cuda3std6ranges3__45__cpo5ssizeE,(_ZN34_INTERNAL_033ee333_4_k_cu_54b917d36thrust24THRUST_300001_SM_1000_NS12placeholders2_8E - _ZN34_INTERNAL_033ee333_4_k_cu_54b917d34cuda3std6ranges3__45__cpo5ssizeE)
_ZN34_INTERNAL_033ee333_4_k_cu_54b917d34cuda3std6ranges3__45__cpo5ssizeE:
	.zero		1
	.type		_ZN34_INTERNAL_033ee333_4_k_cu_54b917d36thrust24THRUST_300001_SM_1000_NS12placeholders2_8E,@object
	.size		_ZN34_INTERNAL_033ee333_4_k_cu_54b917d36thrust24THRUST_300001_SM_1000_NS12placeholders2_8E,(_ZN34_INTERNAL_033ee333_4_k_cu_54b917d34cuda3std3__45__cpo5crendE - _ZN34_INTERNAL_033ee333_4_k_cu_54b917d36thrust24THRUST_300001_SM_1000_NS12placeholders2_8E)
_ZN34_INTERNAL_033ee333_4_k_cu_54b917d36thrust24THRUST_300001_SM_1000_NS12placeholders2_8E:
	.zero		1
	.type		_ZN34_INTERNAL_033ee333_4_k_cu_54b917d34cuda3std3__45__cpo5crendE,@object
	.size		_ZN34_INTERNAL_033ee333_4_k_cu_54b917d34cuda3std3__45__cpo5crendE,(_ZN34_INTERNAL_033ee333_4_k_cu_54b917d34cuda3std6ranges3__45__cpo4prevE - _ZN34_INTERNAL_033ee333_4_k_cu_54b917d34cuda3std3__45__cpo5crendE)
_ZN34_INTERNAL_033ee333_4_k_cu_54b917d34cuda3std3__45__cpo5crendE:
	.zero		1
	.type		_ZN34_INTERNAL_033ee333_4_k_cu_54b917d34cuda3std6ranges3__45__cpo4prevE,@object
	.size		_ZN34_INTERNAL_033ee333_4_k_cu_54b917d34cuda3std6ranges3__45__cpo4prevE,(_ZN34_INTERNAL_033ee333_4_k_cu_54b917d34cuda3std6ranges3__45__cpo9iter_moveE - _ZN34_INTERNAL_033ee333_4_k_cu_54b917d34cuda3std6ranges3__45__cpo4prevE)
_ZN34_INTERNAL_033ee333_4_k_cu_54b917d34cuda3std6ranges3__45__cpo4prevE:
	.zero		1
	.type		_ZN34_INTERNAL_033ee333_4_k_cu_54b917d34cuda3std6ranges3__45__cpo9iter_moveE,@object
	.size		_ZN34_INTERNAL_033ee333_4_k_cu_54b917d34cuda3std6ranges3__45__cpo9iter_moveE,(_ZN34_INTERNAL_033ee333_4_k_cu_54b917d36thrust24THRUST_300001_SM_1000_NS6system6detail10sequential3seqE - _ZN34_INTERNAL_033ee333_4_k_cu_54b917d34cuda3std6ranges3__45__cpo9iter_moveE)
_ZN34_INTERNAL_033ee333_4_k_cu_54b917d34cuda3std6ranges3__45__cpo9iter_moveE:
	.zero		1
	.type		_ZN34_INTERNAL_033ee333_4_k_cu_54b917d36thrust24THRUST_300001_SM_1000_NS6system6detail10sequential3seqE,@object
	.size		_ZN34_INTERNAL_033ee333_4_k_cu_54b917d36thrust24THRUST_300001_SM_1000_NS6system6detail10sequential3seqE,(.L_31 - _ZN34_INTERNAL_033ee333_4_k_cu_54b917d36thrust24THRUST_300001_SM_1000_NS6system6detail10sequential3seqE)
_ZN34_INTERNAL_033ee333_4_k_cu_54b917d36thrust24THRUST_300001_SM_1000_NS6system6detail10sequential3seqE:
	.zero		1
.L_31:


//--------------------- .nv.constant0._ZN3cub18CUB_300001_SM_10006detail11EmptyKernelIvEEvv --------------------------
	.section	.nv.constant0._ZN3cub18CUB_300001_SM_10006detail11EmptyKernelIvEEvv,"a",@progbits
	.sectionflags	@""
	.align	4
.nv.constant0._ZN3cub18CUB_300001_SM_10006detail11EmptyKernelIvEEvv:
	.zero		896


//--------------------- .nv.constant0._Z16YCbCrtoRGBKernelPKhPhii --------------------------
	.section	.nv.constant0._Z16YCbCrtoRGBKernelPKhPhii,"a",@progbits
	.sectionflags	@""
	.align	4
.nv.constant0._Z16YCbCrtoRGBKernelPKhPhii:
	.zero		920


//--------------------- .nv.constant0._Z16RGBtoYCbCrKernelPKhPhii --------------------------
	.section	.nv.constant0._Z16RGBtoYCbCrKernelPKhPhii,"a",@progbits
	.sectionflags	@""
	.align	4
.nv.constant0._Z16RGBtoYCbCrKernelPKhPhii:
	.zero		920


//--------------------- .nv.constant0._Z16compute_hist_avgPKiS0_S0_iiPf --------------------------
	.section	.nv.constant0._Z16compute_hist_avgPKiS0_S0_iiPf,"a",@progbits
	.sectionflags	@""
	.align	4
.nv.constant0._Z16compute_hist_avgPKiS0_S0_iiPf:
	.zero		936


//--------------------- .nv.constant0._Z18equalizationKernelPKhPhPfii --------------------------
	.section	.nv.constant0._Z18equalizationKernelPKhPhPfii,"a",@progbits
	.sectionflags	@""
	.align	4
.nv.constant0._Z18equalizationKernelPKhPhPfii:
	.zero		928


//--------------------- .nv.constant0._Z15histogramKernelPKhPiS1_S1_ii --------------------------
	.section	.nv.constant0._Z15histogramKernelPKhPiS1_S1_ii,"a",@progbits
	.sectionflags	@""
	.align	4
.nv.constant0._Z15histogramKernelPKhPiS1_S1_ii:
	.zero		936


//--------------------- SYMBOLS --------------------------

	.type		.nv.reservedSmem.offset0,@object
	.size		.nv.reservedSmem.offset0,0x4
